// auto-generated by cutlass_sweep.epilogue — config: {"arch": "sm_90", "cluster_m": 1, "cluster_n": 1, "dtype": "e4m3", "fusion": "lincomb", "tile_k": 64, "tile_m": 128, "tile_n": 128}
#include "cutlass/cutlass.h"
#include "cutlass/gemm/collective/collective_builder.hpp"
#include "cutlass/gemm/device/gemm_universal_adapter.h"
#include "cutlass/gemm/kernel/gemm_universal.hpp"
#include "cutlass/epilogue/collective/collective_builder.hpp"
#include "cutlass/epilogue/fusion/operations.hpp"
#include "cutlass/epilogue/thread/activation.h"

using Elem = cutlass::float_e4m3_t;
using Acc  = float;
using TileShape    = cute::Shape<cute::_128, cute::_128, cute::_64>;
using ClusterShape = cute::Shape<cute::_1, cute::_1, cute::_1>;
using FusionOp     = cutlass::epilogue::fusion::LinearCombination<Elem, Acc>;

using CollectiveEpilogue = typename cutlass::epilogue::collective::CollectiveBuilder<
    cutlass::arch::Sm90, cutlass::arch::OpClassTensorOp,
    TileShape, ClusterShape,
    cutlass::epilogue::collective::EpilogueTileAuto,
    Acc, Acc,
    Elem, cutlass::layout::RowMajor, 128 / cutlass::sizeof_bits<Elem>::value,
    Elem, cutlass::layout::RowMajor, 128 / cutlass::sizeof_bits<Elem>::value,
    cutlass::epilogue::TmaWarpSpecializedCooperative,
    FusionOp
  >::CollectiveOp;

using CollectiveMainloop = typename cutlass::gemm::collective::CollectiveBuilder<
    cutlass::arch::Sm90, cutlass::arch::OpClassTensorOp,
    Elem, cutlass::layout::RowMajor, 128 / cutlass::sizeof_bits<Elem>::value,
    Elem, cutlass::layout::ColumnMajor, 128 / cutlass::sizeof_bits<Elem>::value,
    Acc,
    TileShape, ClusterShape,
    cutlass::gemm::collective::StageCountAutoCarveout<
        static_cast<int>(sizeof(typename CollectiveEpilogue::SharedStorage))>,
    cutlass::gemm::KernelTmaWarpSpecializedCooperative
  >::CollectiveOp;

using GemmKernel = cutlass::gemm::kernel::GemmUniversal<
    cute::Shape<int,int,int,int>, CollectiveMainloop, CollectiveEpilogue>;
using Gemm = cutlass::gemm::device::GemmUniversalAdapter<GemmKernel>;

auto* _anchor = &cutlass::device_kernel<GemmKernel>;


// ===== COMPILED SASS (sm_90a) =====

	.target	sm_90a

	.elftype	@"ET_EXEC"


//--------------------- .note.nv.tkinfo           --------------------------
	.section	.note.nv.tkinfo,"",@"SHT_NOTE"
	.sectionflags	@"SHF_NOTE_NV_TKINFO"
	.tkinfo
        /*0018*/ 	.word	0x00000002
        /*0030*/ 	.string	""
        /*0030*/ 	.string	"ptxas"
        /*0030*/ 	.string	"Cuda compilation tools, release 13.0, V13.0.88"
        /*0030*/ 	.string	"Build cuda_13.0.r13.0/compiler.36424714_0"
        /*0030*/ 	.string	"-arch sm_90a -m 64 "



//--------------------- .note.nv.cuinfo           --------------------------
	.section	.note.nv.cuinfo,"",@"SHT_NOTE"
	.sectionflags	@"SHF_NOTE_NV_CUINFO"
        /*0018*/ 	.short	0x0002
        /*001a*/ 	.short	0x005a
        /*001c*/ 	.short	0x0082
	.zero		2


//--------------------- .nv.info                  --------------------------
	.section	.nv.info,"",@"SHT_CUDA_INFO"
	.align	4


	//----- nvinfo : EIATTR_REGCOUNT
	.align		4
        /*0000*/ 	.byte	0x04, 0x2f
        /*0002*/ 	.short	(.L_16 - .L_15)
	.align		4
.L_15:
        /*0004*/ 	.word	index@(_ZN7cutlass13device_kernelINS_4gemm6kernel13GemmUniversalIN4cute5tupleIJiiiiEEENS1_10collective13CollectiveMmaINS1_37MainloopSm90TmaGmmaWarpSpecializedFP8ILi12ENS5_IJNS4_1CILi1EEESB_SB_EEENS1_35KernelTmaWarpSpecializedCooperativeEEENS5_IJNSA_ILi128EEESF_NSA_ILi64EEEEEENS_12float_e4m3_tENS5_IJlSB_lEEESI_SJ_NS4_8TiledMMAINS4_8MMA_AtomIJNS4_4SM904GMMA31MMA_64x128x32_F32E4M3E4M3_SS_TNILNSN_7ScaleInE1ELSP_1EEEEEENS4_6LayoutINS5_IJNSA_ILi2EEESB_SB_EEENS5_IJSB_NSA_ILi0EEESV_EEEEENS5_IJNS4_10UnderscoreESY_SY_EEEEENS4_13SM90_TMA_LOADENS4_14ComposedLayoutINS4_7SwizzleILi2ELi4ELi3EEENS4_18smem_ptr_flag_bitsILi8EEENSS_INS5_IJNSA_ILi8EEESG_EEENS5_IJSG_SB_EEEEEEEvNS4_8identityES11_S1B_vS1C_EENS_8epilogue10collective18CollectiveEpilogueINS1E_22Sm90TmaWarpSpecializedILi4ELi2ELi16ELb0ELb0EEEJSH_NS5_IJSF_NSA_ILi32EEEEEESI_SJ_SI_SJ_NS1E_6fusion15FusionCallbacksIS1I_NS1L_17LinearCombinationISI_fSI_fLNS_15FloatRoundStyleE2EEESH_S1K_JEEES11_NS12_INS13_ILi1ELi4ELi3EEES16_NSS_INS5_IJS17_S1J_EEENS5_IJS1J_SB_EEEEEEENS4_39AutoVectorizingCopyWithAssumedAlignmentILi128EEENS4_14SM90_TMA_STOREES1V_S1X_NS4_9Copy_AtomIJNS4_17SM90_U32x4_STSM_NENS_6half_tEEEEvEEEvvEEEEvNT_6ParamsE)
        /*0008*/ 	.word	0x000000a8


	//----- nvinfo : EIATTR_FRAME_SIZE
	.align		4
.L_16:
        /*000c*/ 	.byte	0x04, 0x11
        /*000e*/ 	.short	(.L_18 - .L_17)
	.align		4
.L_17:
        /*0010*/ 	.word	index@(_ZN7cutlass13device_kernelINS_4gemm6kernel13GemmUniversalIN4cute5tupleIJiiiiEEENS1_10collective13CollectiveMmaINS1_37MainloopSm90TmaGmmaWarpSpecializedFP8ILi12ENS5_IJNS4_1CILi1EEESB_SB_EEENS1_35KernelTmaWarpSpecializedCooperativeEEENS5_IJNSA_ILi128EEESF_NSA_ILi64EEEEEENS_12float_e4m3_tENS5_IJlSB_lEEESI_SJ_NS4_8TiledMMAINS4_8MMA_AtomIJNS4_4SM904GMMA31MMA_64x128x32_F32E4M3E4M3_SS_TNILNSN_7ScaleInE1ELSP_1EEEEEENS4_6LayoutINS5_IJNSA_ILi2EEESB_SB_EEENS5_IJSB_NSA_ILi0EEESV_EEEEENS5_IJNS4_10UnderscoreESY_SY_EEEEENS4_13SM90_TMA_LOADENS4_14ComposedLayoutINS4_7SwizzleILi2ELi4ELi3EEENS4_18smem_ptr_flag_bitsILi8EEENSS_INS5_IJNSA_ILi8EEESG_EEENS5_IJSG_SB_EEEEEEEvNS4_8identityES11_S1B_vS1C_EENS_8epilogue10collective18CollectiveEpilogueINS1E_22Sm90TmaWarpSpecializedILi4ELi2ELi16ELb0ELb0EEEJSH_NS5_IJSF_NSA_ILi32EEEEEESI_SJ_SI_SJ_NS1E_6fusion15FusionCallbacksIS1I_NS1L_17LinearCombinationISI_fSI_fLNS_15FloatRoundStyleE2EEESH_S1K_JEEES11_NS12_INS13_ILi1ELi4ELi3EEES16_NSS_INS5_IJS17_S1J_EEENS5_IJS1J_SB_EEEEEEENS4_39AutoVectorizingCopyWithAssumedAlignmentILi128EEENS4_14SM90_TMA_STOREES1V_S1X_NS4_9Copy_AtomIJNS4_17SM90_U32x4_STSM_NENS_6half_tEEEEvEEEvvEEEEvNT_6ParamsE)
        /*0014*/ 	.word	0x00000000


	//----- nvinfo : EIATTR_MIN_STACK_SIZE
	.align		4
.L_18:
        /*0018*/ 	.byte	0x04, 0x12
        /*001a*/ 	.short	(.L_20 - .L_19)
	.align		4
.L_19:
        /*001c*/ 	.word	index@(_ZN7cutlass13device_kernelINS_4gemm6kernel13GemmUniversalIN4cute5tupleIJiiiiEEENS1_10collective13CollectiveMmaINS1_37MainloopSm90TmaGmmaWarpSpecializedFP8ILi12ENS5_IJNS4_1CILi1EEESB_SB_EEENS1_35KernelTmaWarpSpecializedCooperativeEEENS5_IJNSA_ILi128EEESF_NSA_ILi64EEEEEENS_12float_e4m3_tENS5_IJlSB_lEEESI_SJ_NS4_8TiledMMAINS4_8MMA_AtomIJNS4_4SM904GMMA31MMA_64x128x32_F32E4M3E4M3_SS_TNILNSN_7ScaleInE1ELSP_1EEEEEENS4_6LayoutINS5_IJNSA_ILi2EEESB_SB_EEENS5_IJSB_NSA_ILi0EEESV_EEEEENS5_IJNS4_10UnderscoreESY_SY_EEEEENS4_13SM90_TMA_LOADENS4_14ComposedLayoutINS4_7SwizzleILi2ELi4ELi3EEENS4_18smem_ptr_flag_bitsILi8EEENSS_INS5_IJNSA_ILi8EEESG_EEENS5_IJSG_SB_EEEEEEEvNS4_8identityES11_S1B_vS1C_EENS_8epilogue10collective18CollectiveEpilogueINS1E_22Sm90TmaWarpSpecializedILi4ELi2ELi16ELb0ELb0EEEJSH_NS5_IJSF_NSA_ILi32EEEEEESI_SJ_SI_SJ_NS1E_6fusion15FusionCallbacksIS1I_NS1L_17LinearCombinationISI_fSI_fLNS_15FloatRoundStyleE2EEESH_S1K_JEEES11_NS12_INS13_ILi1ELi4ELi3EEES16_NSS_INS5_IJS17_S1J_EEENS5_IJS1J_SB_EEEEEEENS4_39AutoVectorizingCopyWithAssumedAlignmentILi128EEENS4_14SM90_TMA_STOREES1V_S1X_NS4_9Copy_AtomIJNS4_17SM90_U32x4_STSM_NENS_6half_tEEEEvEEEvvEEEEvNT_6ParamsE)
        /*0020*/ 	.word	0x00000000
.L_20:


//--------------------- .nv.compat                --------------------------
	.section	.nv.compat,"",@"SHT_CUDA_COMPAT_INFO"
	.align	4
        /*0000*/ 	.byte	0x02, 0x09, 0x01, 0x00, 0x02, 0x02, 0x04, 0x00, 0x02, 0x05, 0x05, 0x00, 0x03, 0x07, 0x01, 0x01
        /*0010*/ 	.byte	0x02, 0x03, 0x01, 0x00, 0x02, 0x06, 0x01, 0x00, 0x04, 0x0b, 0x08, 0x00, 0x00, 0x00, 0x00, 0x00
        /*0020*/ 	.byte	0x00, 0x00, 0x00, 0x00


//--------------------- .nv.info._ZN7cutlass13device_kernelINS_4gemm6kernel13GemmUniversalIN4cute5tupleIJiiiiEEENS1_10collective13CollectiveMmaINS1_37MainloopSm90TmaGmmaWarpSpecializedFP8ILi12ENS5_IJNS4_1CILi1EEESB_SB_EEENS1_35KernelTmaWarpSpecializedCooperativeEEENS5_IJNSA_ILi128EEESF_NSA_ILi64EEEEEENS_12float_e4m3_tENS5_IJlSB_lEEESI_SJ_NS4_8TiledMMAINS4_8MMA_AtomIJNS4_4SM904GMMA31MMA_64x128x32_F32E4M3E4M3_SS_TNILNSN_7ScaleInE1ELSP_1EEEEEENS4_6LayoutINS5_IJNSA_ILi2EEESB_SB_EEENS5_IJSB_NSA_ILi0EEESV_EEEEENS5_IJNS4_10UnderscoreESY_SY_EEEEENS4_13SM90_TMA_LOADENS4_14ComposedLayoutINS4_7SwizzleILi2ELi4ELi3EEENS4_18smem_ptr_flag_bitsILi8EEENSS_INS5_IJNSA_ILi8EEESG_EEENS5_IJSG_SB_EEEEEEEvNS4_8identityES11_S1B_vS1C_EENS_8epilogue10collective18CollectiveEpilogueINS1E_22Sm90TmaWarpSpecializedILi4ELi2ELi16ELb0ELb0EEEJSH_NS5_IJSF_NSA_ILi32EEEEEESI_SJ_SI_SJ_NS1E_6fusion15FusionCallbacksIS1I_NS1L_17LinearCombinationISI_fSI_fLNS_15FloatRoundStyleE2EEESH_S1K_JEEES11_NS12_INS13_ILi1ELi4ELi3EEES16_NSS_INS5_IJS17_S1J_EEENS5_IJS1J_SB_EEEEEEENS4_39AutoVectorizingCopyWithAssumedAlignmentILi128EEENS4_14SM90_TMA_STOREES1V_S1X_NS4_9Copy_AtomIJNS4_17SM90_U32x4_STSM_NENS_6half_tEEEEvEEEvvEEEEvNT_6ParamsE --------------------------
	.section	.nv.info._ZN7cutlass13device_kernelINS_4gemm6kernel13GemmUniversalIN4cute5tupleIJiiiiEEENS1_10collective13CollectiveMmaINS1_37MainloopSm90TmaGmmaWarpSpecializedFP8ILi12ENS5_IJNS4_1CILi1EEESB_SB_EEENS1_35KernelTmaWarpSpecializedCooperativeEEENS5_IJNSA_ILi128EEESF_NSA_ILi64EEEEEENS_12float_e4m3_tENS5_IJlSB_lEEESI_SJ_NS4_8TiledMMAINS4_8MMA_AtomIJNS4_4SM904GMMA31MMA_64x128x32_F32E4M3E4M3_SS_TNILNSN_7ScaleInE1ELSP_1EEEEEENS4_6LayoutINS5_IJNSA_ILi2EEESB_SB_EEENS5_IJSB_NSA_ILi0EEESV_EEEEENS5_IJNS4_10UnderscoreESY_SY_EEEEENS4_13SM90_TMA_LOADENS4_14ComposedLayoutINS4_7SwizzleILi2ELi4ELi3EEENS4_18smem_ptr_flag_bitsILi8EEENSS_INS5_IJNSA_ILi8EEESG_EEENS5_IJSG_SB_EEEEEEEvNS4_8identityES11_S1B_vS1C_EENS_8epilogue10collective18CollectiveEpilogueINS1E_22Sm90TmaWarpSpecializedILi4ELi2ELi16ELb0ELb0EEEJSH_NS5_IJSF_NSA_ILi32EEEEEESI_SJ_SI_SJ_NS1E_6fusion15FusionCallbacksIS1I_NS1L_17LinearCombinationISI_fSI_fLNS_15FloatRoundStyleE2EEESH_S1K_JEEES11_NS12_INS13_ILi1ELi4ELi3EEES16_NSS_INS5_IJS17_S1J_EEENS5_IJS1J_SB_EEEEEEENS4_39AutoVectorizingCopyWithAssumedAlignmentILi128EEENS4_14SM90_TMA_STOREES1V_S1X_NS4_9Copy_AtomIJNS4_17SM90_U32x4_STSM_NENS_6half_tEEEEvEEEvvEEEEvNT_6ParamsE,"",@"SHT_CUDA_INFO"
	.sectionflags	@""
	.align	4


	//----- nvinfo : EIATTR_CUDA_API_VERSION
	.align		4
        /*0000*/ 	.byte	0x04, 0x37
        /*0002*/ 	.short	(.L_22 - .L_21)
.L_21:
        /*0004*/ 	.word	0x00000082


	//----- nvinfo : EIATTR_KPARAM_INFO
	.align		4
.L_22:
        /*0008*/ 	.byte	0x04, 0x17
        /*000a*/ 	.short	(.L_24 - .L_23)
.L_23:
        /*000c*/ 	.word	0x00000000
        /*0010*/ 	.short	0x0000
        /*0012*/ 	.short	0x0070
        /*0014*/ 	.byte	0x00, 0xf0, 0x01, 0x1c


	//----- nvinfo : EIATTR_SPARSE_MMA_MASK
	.align		4
.L_24:
        /*0018*/ 	.byte	0x03, 0x50
        /*001a*/ 	.short	0x0000


	//----- nvinfo : EIATTR_MAXREG_COUNT
	.align		4
        /*001c*/ 	.byte	0x03, 0x1b
        /*001e*/ 	.short	0x00a8


	//----- nvinfo : EIATTR_NUM_BARRIERS
	.align		4
        /*0020*/ 	.byte	0x02, 0x4c
        /*0022*/ 	.byte	0x02
	.zero		1


	//----- nvinfo : EIATTR_EXTERNS
	.align		4
        /*0024*/ 	.byte	0x04, 0x0f
        /*0026*/ 	.short	(.L_26 - .L_25)


	//   ....[0]....
	.align		4
.L_25:
        /*0028*/ 	.word	index@(__assertfail)


	//----- nvinfo : EIATTR_MERCURY_ISA_VERSION
	.align		4
.L_26:
        /*002c*/ 	.byte	0x03, 0x5f
        /*002e*/ 	.short	0x0101


	//----- nvinfo : EIATTR_INT_WARP_WIDE_INSTR_OFFSETS
	.align		4
        /*0030*/ 	.byte	0x04, 0x31
        /*0032*/ 	.short	(.L_28 - .L_27)


	//   ....[0]....
.L_27:
        /*0034*/ 	.word	0x00000a00


	//   ....[1]....
        /*0038*/ 	.word	0x00000a10


	//   ....[2]....
        /*003c*/ 	.word	0x00000ac0


	//----- nvinfo : EIATTR_COOP_GROUP_MASK_REGIDS
	.align		4
.L_28:
        /*0040*/ 	.byte	0x04, 0x29
        /*0042*/ 	.short	(.L_30 - .L_29)


	//   ....[0]....
.L_29:
        /*0044*/ 	.word	0xffffffff


	//   ....[1]....
        /*0048*/ 	.word	0xffffffff


	//   ....[2]....
        /*004c*/ 	.word	0xffffffff


	//   ....[3]....
        /*0050*/ 	.word	0xffffffff


	//   ....[4]....
        /*0054*/ 	.word	0xffffffff


	//   ....[5]....
        /*0058*/ 	.word	0xffffffff


	//----- nvinfo : EIATTR_COOP_GROUP_INSTR_OFFSETS
	.align		4
.L_30:
        /*005c*/ 	.byte	0x04, 0x28
        /*005e*/ 	.short	(.L_32 - .L_31)


	//   ....[0]....
.L_31:
        /*0060*/ 	.word	0x00000070


	//   ....[1]....
        /*0064*/ 	.word	0x00000080


	//   ....[2]....
        /*0068*/ 	.word	0x00000430


	//   ....[3]....
        /*006c*/ 	.word	0x000006f0


	//   ....[4]....
        /*0070*/ 	.word	0x000008a0


	//   ....[5]....
        /*0074*/ 	.word	0x00001590


	//----- nvinfo : EIATTR_REG_RECONFIG
	.align		4
.L_32:
        /*0078*/ 	.byte	0x01, 0x54
	.zero		2


	//----- nvinfo : EIATTR_SYSCALL_OFFSETS
	.align		4
        /*007c*/ 	.byte	0x04, 0x46
        /*007e*/ 	.short	(.L_34 - .L_33)


	//   ....[0]....
.L_33:
        /*0080*/ 	.word	0x000032e0


	//   ....[1]....
        /*0084*/ 	.word	0x00003420


	//----- nvinfo : EIATTR_MBARRIER_INSTR_OFFSETS
	.align		4
.L_34:
        /*0088*/ 	.byte	0x04, 0x39
        /*008a*/ 	.short	(.L_36 - .L_35)


	//   ....[0]....
.L_35:
        /*008c*/ 	.word	0x00000550
        /*0090*/ 	.word	0x000000ff
        /*0094*/ 	.word	0x00000000
        /*0098*/ 	.short	0x0100
        /*009a*/ 	.byte	0x08
	.zero		1


	//   ....[1]....
        /*009c*/ 	.word	0x00000560
        /*00a0*/ 	.word	0x000000ff
        /*00a4*/ 	.word	0x00000060
        /*00a8*/ 	.short	0x0100
        /*00aa*/ 	.byte	0x08
	.zero		1


	//   ....[2]....
        /*00ac*/ 	.word	0x00000570
        /*00b0*/ 	.word	0x000000ff
        /*00b4*/ 	.word	0x00000008
        /*00b8*/ 	.short	0x0100
        /*00ba*/ 	.byte	0x08
	.zero		1


	//   ....[3]....
        /*00bc*/ 	.word	0x00000580
        /*00c0*/ 	.word	0x000000ff
        /*00c4*/ 	.word	0x00000068
        /*00c8*/ 	.short	0x0100
        /*00ca*/ 	.byte	0x08
	.zero		1


	//   ....[4]....
        /*00cc*/ 	.word	0x00000590
        /*00d0*/ 	.word	0x000000ff
        /*00d4*/ 	.word	0x00000010
        /*00d8*/ 	.short	0x0100
        /*00da*/ 	.byte	0x08
	.zero		1


	//   ....[5]....
        /*00dc*/ 	.word	0x000005a0
        /*00e0*/ 	.word	0x000000ff
        /*00e4*/ 	.word	0x00000070
        /*00e8*/ 	.short	0x0100
        /*00ea*/ 	.byte	0x08
	.zero		1


	//   ....[6]....
        /*00ec*/ 	.word	0x000005b0
        /*00f0*/ 	.word	0x000000ff
        /*00f4*/ 	.word	0x00000018
        /*00f8*/ 	.short	0x0100
        /*00fa*/ 	.byte	0x08
	.zero		1


	//   ....[7]....
        /*00fc*/ 	.word	0x000005c0
        /*0100*/ 	.word	0x000000ff
        /*0104*/ 	.word	0x00000078
        /*0108*/ 	.short	0x0100
        /*010a*/ 	.byte	0x08
	.zero		1


	//   ....[8]....
        /*010c*/ 	.word	0x000005d0
        /*0110*/ 	.word	0x000000ff
        /*0114*/ 	.word	0x00000020
        /*0118*/ 	.short	0x0100
        /*011a*/ 	.byte	0x08
	.zero		1


	//   ....[9]....
        /*011c*/ 	.word	0x000005e0
        /*0120*/ 	.word	0x000000ff
        /*0124*/ 	.word	0x00000080
        /*0128*/ 	.short	0x0100
        /*012a*/ 	.byte	0x08
	.zero		1


	//   ....[10]....
        /*012c*/ 	.word	0x000005f0
        /*0130*/ 	.word	0x000000ff
        /*0134*/ 	.word	0x00000028
        /*0138*/ 	.short	0x0100
        /*013a*/ 	.byte	0x08
	.zero		1


	//   ....[11]....
        /*013c*/ 	.word	0x00000600
        /*0140*/ 	.word	0x000000ff
        /*0144*/ 	.word	0x00000088
        /*0148*/ 	.short	0x0100
        /*014a*/ 	.byte	0x08
	.zero		1


	//   ....[12]....
        /*014c*/ 	.word	0x00000610
        /*0150*/ 	.word	0x000000ff
        /*0154*/ 	.word	0x00000030
        /*0158*/ 	.short	0x0100
        /*015a*/ 	.byte	0x08
	.zero		1


	//   ....[13]....
        /*015c*/ 	.word	0x00000620
        /*0160*/ 	.word	0x000000ff
        /*0164*/ 	.word	0x00000090
        /*0168*/ 	.short	0x0100
        /*016a*/ 	.byte	0x08
	.zero		1


	//   ....[14]....
        /*016c*/ 	.word	0x00000630
        /*0170*/ 	.word	0x000000ff
        /*0174*/ 	.word	0x00000038
        /*0178*/ 	.short	0x0100
        /*017a*/ 	.byte	0x08
	.zero		1


	//   ....[15]....
        /*017c*/ 	.word	0x00000640
        /*0180*/ 	.word	0x000000ff
        /*0184*/ 	.word	0x00000098
        /*0188*/ 	.short	0x0100
        /*018a*/ 	.byte	0x08
	.zero		1


	//   ....[16]....
        /*018c*/ 	.word	0x00000650
        /*0190*/ 	.word	0x000000ff
        /*0194*/ 	.word	0x00000040
        /*0198*/ 	.short	0x0100
        /*019a*/ 	.byte	0x08
	.zero		1


	//   ....[17]....
        /*019c*/ 	.word	0x00000660
        /*01a0*/ 	.word	0x000000ff
        /*01a4*/ 	.word	0x000000a0
        /*01a8*/ 	.short	0x0100
        /*01aa*/ 	.byte	0x08
	.zero		1


	//   ....[18]....
        /*01ac*/ 	.word	0x00000670
        /*01b0*/ 	.word	0x000000ff
        /*01b4*/ 	.word	0x00000048
        /*01b8*/ 	.short	0x0100
        /*01ba*/ 	.byte	0x08
	.zero		1


	//   ....[19]....
        /*01bc*/ 	.word	0x00000680
        /*01c0*/ 	.word	0x000000ff
        /*01c4*/ 	.word	0x000000a8
        /*01c8*/ 	.short	0x0100
        /*01ca*/ 	.byte	0x08
	.zero		1


	//   ....[20]....
        /*01cc*/ 	.word	0x00000690
        /*01d0*/ 	.word	0x000000ff
        /*01d4*/ 	.word	0x00000050
        /*01d8*/ 	.short	0x0100
        /*01da*/ 	.byte	0x08
	.zero		1


	//   ....[21]....
        /*01dc*/ 	.word	0x000006a0
        /*01e0*/ 	.word	0x000000ff
        /*01e4*/ 	.word	0x000000b0
        /*01e8*/ 	.short	0x0100
        /*01ea*/ 	.byte	0x08
	.zero		1


	//   ....[22]....
        /*01ec*/ 	.word	0x000006b0
        /*01f0*/ 	.word	0x000000ff
        /*01f4*/ 	.word	0x00000058
        /*01f8*/ 	.short	0x0100
        /*01fa*/ 	.byte	0x08
	.zero		1


	//   ....[23]....
        /*01fc*/ 	.word	0x000006c0
        /*0200*/ 	.word	0x000000ff
        /*0204*/ 	.word	0x000000b8
        /*0208*/ 	.short	0x0100
        /*020a*/ 	.byte	0x08
	.zero		1


	//   ....[24]....
        /*020c*/ 	.word	0x00000810
        /*0210*/ 	.word	0x000000ff
        /*0214*/ 	.word	0x000000c0
        /*0218*/ 	.short	0x0100
        /*021a*/ 	.byte	0x08
	.zero		1


	//   ....[25]....
        /*021c*/ 	.word	0x00000820
        /*0220*/ 	.word	0x000000ff
        /*0224*/ 	.word	0x000000e0
        /*0228*/ 	.short	0x0100
        /*022a*/ 	.byte	0x08
	.zero		1


	//   ....[26]....
        /*022c*/ 	.word	0x00000830
        /*0230*/ 	.word	0x000000ff
        /*0234*/ 	.word	0x000000c8
        /*0238*/ 	.short	0x0100
        /*023a*/ 	.byte	0x08
	.zero		1


	//   ....[27]....
        /*023c*/ 	.word	0x00000840
        /*0240*/ 	.word	0x000000ff
        /*0244*/ 	.word	0x000000e8
        /*0248*/ 	.short	0x0100
        /*024a*/ 	.byte	0x08
	.zero		1


	//   ....[28]....
        /*024c*/ 	.word	0x00000850
        /*0250*/ 	.word	0x000000ff
        /*0254*/ 	.word	0x000000d0
        /*0258*/ 	.short	0x0100
        /*025a*/ 	.byte	0x08
	.zero		1


	//   ....[29]....
        /*025c*/ 	.word	0x00000860
        /*0260*/ 	.word	0x000000ff
        /*0264*/ 	.word	0x000000f0
        /*0268*/ 	.short	0x0100
        /*026a*/ 	.byte	0x08
	.zero		1


	//   ....[30]....
        /*026c*/ 	.word	0x00000870
        /*0270*/ 	.word	0x000000ff
        /*0274*/ 	.word	0x000000d8
        /*0278*/ 	.short	0x0100
        /*027a*/ 	.byte	0x08
	.zero		1


	//   ....[31]....
        /*027c*/ 	.word	0x00000880
        /*0280*/ 	.word	0x000000ff
        /*0284*/ 	.word	0x000000f8
        /*0288*/ 	.short	0x0100
        /*028a*/ 	.byte	0x08
	.zero		1


	//   ....[32]....
        /*028c*/ 	.word	0x00000b60
        /*0290*/ 	.word	0x000000ff
        /*0294*/ 	.word	0x00000100
        /*0298*/ 	.short	0x0100
        /*029a*/ 	.byte	0x08
	.zero		1


	//   ....[33]....
        /*029c*/ 	.word	0x00000b80
        /*02a0*/ 	.word	0x000000ff
        /*02a4*/ 	.word	0x00000108
        /*02a8*/ 	.short	0x0100
        /*02aa*/ 	.byte	0x08
	.zero		1


	//   ....[34]....
        /*02ac*/ 	.word	0x00001ab0
        /*02b0*/ 	.word	0x000000ff
        /*02b4*/ 	.word	0x00000000
        /*02b8*/ 	.short	0x010a
        /*02ba*/ 	.byte	0x05
	.zero		1


	//   ....[35]....
        /*02bc*/ 	.word	0x00001af0
        /*02c0*/ 	.word	0x000000ff
        /*02c4*/ 	.word	0x00000000
        /*02c8*/ 	.short	0x010a
        /*02ca*/ 	.byte	0x05
	.zero		1


	//   ....[36]....
        /*02cc*/ 	.word	0x00002400
        /*02d0*/ 	.word	0x000000ff
        /*02d4*/ 	.word	0x00000000
        /*02d8*/ 	.short	0x010a
        /*02da*/ 	.byte	0x08
	.zero		1


	//   ....[37]....
        /*02dc*/ 	.word	0x00002440
        /*02e0*/ 	.word	0x000000ff
        /*02e4*/ 	.word	0x00000000
        /*02e8*/ 	.short	0x010a
        /*02ea*/ 	.byte	0x08
	.zero		1


	//   ....[38]....
        /*02ec*/ 	.word	0x00002a80
        /*02f0*/ 	.word	0x000000ff
        /*02f4*/ 	.word	0x00000000
        /*02f8*/ 	.short	0x0101
        /*02fa*/ 	.byte	0x07
	.zero		1


	//   ....[39]....
        /*02fc*/ 	.word	0x000030b0
        /*0300*/ 	.word	0x000000ff
        /*0304*/ 	.word	0x00000000
        /*0308*/ 	.short	0x0101
        /*030a*/ 	.byte	0x05
	.zero		1


	//   ....[40]....
        /*030c*/ 	.word	0x00003900
        /*0310*/ 	.word	0x0000000e
        /*0314*/ 	.word	0x000000c0
        /*0318*/ 	.short	0x010a
        /*031a*/ 	.byte	0x3f
	.zero		1


	//   ....[41]....
        /*031c*/ 	.word	0x00003c20
        /*0320*/ 	.word	0x00000007
        /*0324*/ 	.word	0x00000000
        /*0328*/ 	.short	0x0101
        /*032a*/ 	.byte	0x3f
	.zero		1


	//   ....[42]....
        /*032c*/ 	.word	0x000043b0
        /*0330*/ 	.word	0x0000000f
        /*0334*/ 	.word	0x000000c0
        /*0338*/ 	.short	0x010a
        /*033a*/ 	.byte	0x3f
	.zero		1


	//   ....[43]....
        /*033c*/ 	.word	0x000045f0
        /*0340*/ 	.word	0x0000000a
        /*0344*/ 	.word	0x00000000
        /*0348*/ 	.short	0x0101
        /*034a*/ 	.byte	0x3f
	.zero		1


	//   ....[44]....
        /*034c*/ 	.word	0x00004c80
        /*0350*/ 	.word	0x0000000e
        /*0354*/ 	.word	0x000000c0
        /*0358*/ 	.short	0x010a
        /*035a*/ 	.byte	0x3f
	.zero		1


	//   ....[45]....
        /*035c*/ 	.word	0x00004ec0
        /*0360*/ 	.word	0x0000000a
        /*0364*/ 	.word	0x00000000
        /*0368*/ 	.short	0x0101
        /*036a*/ 	.byte	0x3f
	.zero		1


	//   ....[46]....
        /*036c*/ 	.word	0x00005550
        /*0370*/ 	.word	0x0000000b
        /*0374*/ 	.word	0x000000c0
        /*0378*/ 	.short	0x010a
        /*037a*/ 	.byte	0x3f
	.zero		1


	//   ....[47]....
        /*037c*/ 	.word	0x00005790
        /*0380*/ 	.word	0x00000009
        /*0384*/ 	.word	0x00000000
        /*0388*/ 	.short	0x0101
        /*038a*/ 	.byte	0x3f
	.zero		1


	//   ....[48]....
        /*038c*/ 	.word	0x00006b10
        /*0390*/ 	.word	0x000000ff
        /*0394*/ 	.word	0x00000108
        /*0398*/ 	.short	0x010a
        /*039a*/ 	.byte	0x04
	.zero		1


	//   ....[49]....
        /*039c*/ 	.word	0x00006f10
        /*03a0*/ 	.word	0x000000ff
        /*03a4*/ 	.word	0x000000e0
        /*03a8*/ 	.short	0x010a
        /*03aa*/ 	.byte	0x04
	.zero		1


	//   ....[50]....
        /*03ac*/ 	.word	0x00007000
        /*03b0*/ 	.word	0x000000ff
        /*03b4*/ 	.word	0x000000c0
        /*03b8*/ 	.short	0x010b
        /*03ba*/ 	.byte	0x04
	.zero		1


	//   ....[51]....
        /*03bc*/ 	.word	0x00007060
        /*03c0*/ 	.word	0x000000ff
        /*03c4*/ 	.word	0x00000000
        /*03c8*/ 	.short	0x0101
        /*03ca*/ 	.byte	0x05
	.zero		1


	//   ....[52]....
        /*03cc*/ 	.word	0x00007090
        /*03d0*/ 	.word	0x000000ff
        /*03d4*/ 	.word	0x000000e8
        /*03d8*/ 	.short	0x010a
        /*03da*/ 	.byte	0x04
	.zero		1


	//   ....[53]....
        /*03dc*/ 	.word	0x000071a0
        /*03e0*/ 	.word	0x000000ff
        /*03e4*/ 	.word	0x000000c8
        /*03e8*/ 	.short	0x010b
        /*03ea*/ 	.byte	0x04
	.zero		1


	//   ....[54]....
        /*03ec*/ 	.word	0x00007200
        /*03f0*/ 	.word	0x000000ff
        /*03f4*/ 	.word	0x00000000
        /*03f8*/ 	.short	0x0101
        /*03fa*/ 	.byte	0x05
	.zero		1


	//   ....[55]....
        /*03fc*/ 	.word	0x00007230
        /*0400*/ 	.word	0x000000ff
        /*0404*/ 	.word	0x000000f0
        /*0408*/ 	.short	0x010a
        /*040a*/ 	.byte	0x04
	.zero		1


	//   ....[56]....
        /*040c*/ 	.word	0x00007340
        /*0410*/ 	.word	0x000000ff
        /*0414*/ 	.word	0x000000d0
        /*0418*/ 	.short	0x010b
        /*041a*/ 	.byte	0x04
	.zero		1


	//   ....[57]....
        /*041c*/ 	.word	0x000073a0
        /*0420*/ 	.word	0x000000ff
        /*0424*/ 	.word	0x00000000
        /*0428*/ 	.short	0x0101
        /*042a*/ 	.byte	0x05
	.zero		1


	//   ....[58]....
        /*042c*/ 	.word	0x000073d0
        /*0430*/ 	.word	0x000000ff
        /*0434*/ 	.word	0x000000f8
        /*0438*/ 	.short	0x010a
        /*043a*/ 	.byte	0x04
	.zero		1


	//   ....[59]....
        /*043c*/ 	.word	0x000074e0
        /*0440*/ 	.word	0x000000ff
        /*0444*/ 	.word	0x000000d8
        /*0448*/ 	.short	0x010b
        /*044a*/ 	.byte	0x04
	.zero		1


	//   ....[60]....
        /*044c*/ 	.word	0x000075d0
        /*0450*/ 	.word	0x000000ff
        /*0454*/ 	.word	0x00000000
        /*0458*/ 	.short	0x0101
        /*045a*/ 	.byte	0x04
	.zero		1


	//   ....[61]....
        /*045c*/ 	.word	0x00007c20
        /*0460*/ 	.word	0x00000005
        /*0464*/ 	.word	0x000000e0
        /*0468*/ 	.short	0x010a
        /*046a*/ 	.byte	0x3f
	.zero		1


	//   ....[62]....
        /*046c*/ 	.word	0x00007c60
        /*0470*/ 	.word	0x00000005
        /*0474*/ 	.word	0x000000e8
        /*0478*/ 	.short	0x010a
        /*047a*/ 	.byte	0x3f
	.zero		1


	//   ....[63]....
        /*047c*/ 	.word	0x00007ca0
        /*0480*/ 	.word	0x00000005
        /*0484*/ 	.word	0x000000f0
        /*0488*/ 	.short	0x010a
        /*048a*/ 	.byte	0x3f
	.zero		1


	//   ....[64]....
        /*048c*/ 	.word	0x00007cf0
        /*0490*/ 	.word	0x00000005
        /*0494*/ 	.word	0x000000f8
        /*0498*/ 	.short	0x010a
        /*049a*/ 	.byte	0x3f
	.zero		1


	//   ....[65]....
        /*049c*/ 	.word	0x00008020
        /*04a0*/ 	.word	0x0000000f
        /*04a4*/ 	.word	0x00000060
        /*04a8*/ 	.short	0x010a
        /*04aa*/ 	.byte	0x3f
	.zero		1


	//   ....[66]....
        /*04ac*/ 	.word	0x00008380
        /*04b0*/ 	.word	0x00000006
        /*04b4*/ 	.word	0x00000108
        /*04b8*/ 	.short	0x0101
        /*04ba*/ 	.byte	0x3f
	.zero		1


	//   ....[67]....
        /*04bc*/ 	.word	0x00008ac0
        /*04c0*/ 	.word	0x00000007
        /*04c4*/ 	.word	0x00000000
        /*04c8*/ 	.short	0x010a
        /*04ca*/ 	.byte	0x3f
	.zero		1


	//   ....[68]....
        /*04cc*/ 	.word	0x00008b40
        /*04d0*/ 	.word	0x00000009
        /*04d4*/ 	.word	0x00000000
        /*04d8*/ 	.short	0x010a
        /*04da*/ 	.byte	0x3f
	.zero		1


	//   ....[69]....
        /*04dc*/ 	.word	0x00008bd0
        /*04e0*/ 	.word	0x00000006
        /*04e4*/ 	.word	0x00000000
        /*04e8*/ 	.short	0x010a
        /*04ea*/ 	.byte	0x3f
	.zero		1


	//   ....[70]....
        /*04ec*/ 	.word	0x00008c60
        /*04f0*/ 	.word	0x00000009
        /*04f4*/ 	.word	0x00000000
        /*04f8*/ 	.short	0x010a
        /*04fa*/ 	.byte	0x3f
	.zero		1


	//   ....[71]....
        /*04fc*/ 	.word	0x00008cf0
        /*0500*/ 	.word	0x00000006
        /*0504*/ 	.word	0x00000000
        /*0508*/ 	.short	0x010a
        /*050a*/ 	.byte	0x3f
	.zero		1


	//   ....[72]....
        /*050c*/ 	.word	0x00008d80
        /*0510*/ 	.word	0x00000009
        /*0514*/ 	.word	0x00000000
        /*0518*/ 	.short	0x010a
        /*051a*/ 	.byte	0x3f
	.zero		1


	//   ....[73]....
        /*051c*/ 	.word	0x00008e10
        /*0520*/ 	.word	0x00000006
        /*0524*/ 	.word	0x00000000
        /*0528*/ 	.short	0x010a
        /*052a*/ 	.byte	0x3f
	.zero		1


	//   ....[74]....
        /*052c*/ 	.word	0x00008ea0
        /*0530*/ 	.word	0x00000009
        /*0534*/ 	.word	0x00000000
        /*0538*/ 	.short	0x010a
        /*053a*/ 	.byte	0x3f
	.zero		1


	//   ....[75]....
        /*053c*/ 	.word	0x00008f30
        /*0540*/ 	.word	0x00000006
        /*0544*/ 	.word	0x00000000
        /*0548*/ 	.short	0x010a
        /*054a*/ 	.byte	0x3f
	.zero		1


	//   ....[76]....
        /*054c*/ 	.word	0x00008fc0
        /*0550*/ 	.word	0x00000009
        /*0554*/ 	.word	0x00000000
        /*0558*/ 	.short	0x010a
        /*055a*/ 	.byte	0x3f
	.zero		1


	//   ....[77]....
        /*055c*/ 	.word	0x00009050
        /*0560*/ 	.word	0x00000006
        /*0564*/ 	.word	0x00000000
        /*0568*/ 	.short	0x010a
        /*056a*/ 	.byte	0x3f
	.zero		1


	//   ....[78]....
        /*056c*/ 	.word	0x000090e0
        /*0570*/ 	.word	0x00000003
        /*0574*/ 	.word	0x00000000
        /*0578*/ 	.short	0x010a
        /*057a*/ 	.byte	0x3f
	.zero		1


	//   ....[79]....
        /*057c*/ 	.word	0x00009150
        /*0580*/ 	.word	0x00000005
        /*0584*/ 	.word	0x00000000
        /*0588*/ 	.short	0x010a
        /*058a*/ 	.byte	0x3f
	.zero		1


	//   ....[80]....
        /*058c*/ 	.word	0x000091b0
        /*0590*/ 	.word	0x00000005
        /*0594*/ 	.word	0x00000000
        /*0598*/ 	.short	0x010a
        /*059a*/ 	.byte	0x3f
	.zero		1


	//   ....[81]....
        /*059c*/ 	.word	0x00009200
        /*05a0*/ 	.word	0x0000000e
        /*05a4*/ 	.word	0x000000c0
        /*05a8*/ 	.short	0x010a
        /*05aa*/ 	.byte	0x3f
	.zero		1


	//   ....[82]....
        /*05ac*/ 	.word	0x00009250
        /*05b0*/ 	.word	0x0000000f
        /*05b4*/ 	.word	0x000000c0
        /*05b8*/ 	.short	0x010a
        /*05ba*/ 	.byte	0x3f
	.zero		1


	//   ....[83]....
        /*05bc*/ 	.word	0x000092a0
        /*05c0*/ 	.word	0x0000000e
        /*05c4*/ 	.word	0x000000c0
        /*05c8*/ 	.short	0x010a
        /*05ca*/ 	.byte	0x3f
	.zero		1


	//   ....[84]....
        /*05cc*/ 	.word	0x000092f0
        /*05d0*/ 	.word	0x0000000b
        /*05d4*/ 	.word	0x000000c0
        /*05d8*/ 	.short	0x010a
        /*05da*/ 	.byte	0x3f
	.zero		1


	//   ....[85]....
        /*05dc*/ 	.word	0x00009350
        /*05e0*/ 	.word	0x00000006
        /*05e4*/ 	.word	0x00000108
        /*05e8*/ 	.short	0x010a
        /*05ea*/ 	.byte	0x3f
	.zero		1


	//   ....[86]....
        /*05ec*/ 	.word	0x000093b0
        /*05f0*/ 	.word	0x00000005
        /*05f4*/ 	.word	0x000000e0
        /*05f8*/ 	.short	0x010a
        /*05fa*/ 	.byte	0x3f
	.zero		1


	//   ....[87]....
        /*05fc*/ 	.word	0x00009410
        /*0600*/ 	.word	0x00000005
        /*0604*/ 	.word	0x000000e8
        /*0608*/ 	.short	0x010a
        /*060a*/ 	.byte	0x3f
	.zero		1


	//   ....[88]....
        /*060c*/ 	.word	0x00009470
        /*0610*/ 	.word	0x00000005
        /*0614*/ 	.word	0x000000f0
        /*0618*/ 	.short	0x010a
        /*061a*/ 	.byte	0x3f
	.zero		1


	//   ....[89]....
        /*061c*/ 	.word	0x000094d0
        /*0620*/ 	.word	0x00000005
        /*0624*/ 	.word	0x000000f8
        /*0628*/ 	.short	0x010a
        /*062a*/ 	.byte	0x3f
	.zero		1


	//   ....[90]....
        /*062c*/ 	.word	0x00009520
        /*0630*/ 	.word	0x00000005
        /*0634*/ 	.word	0x000000e0
        /*0638*/ 	.short	0x010a
        /*063a*/ 	.byte	0x3f
	.zero		1


	//   ....[91]....
        /*063c*/ 	.word	0x00009570
        /*0640*/ 	.word	0x00000005
        /*0644*/ 	.word	0x000000e8
        /*0648*/ 	.short	0x010a
        /*064a*/ 	.byte	0x3f
	.zero		1


	//   ....[92]....
        /*064c*/ 	.word	0x000095c0
        /*0650*/ 	.word	0x00000005
        /*0654*/ 	.word	0x000000f0
        /*0658*/ 	.short	0x010a
        /*065a*/ 	.byte	0x3f
	.zero		1


	//   ....[93]....
        /*065c*/ 	.word	0x00009690
        /*0660*/ 	.word	0x0000000f
        /*0664*/ 	.word	0x00000060
        /*0668*/ 	.short	0x010a
        /*066a*/ 	.byte	0x3f
	.zero		1


	//   ....[94]....
        /*066c*/ 	.word	0x00009760
        /*0670*/ 	.word	0x00000007
        /*0674*/ 	.word	0x00000000
        /*0678*/ 	.short	0x010a
        /*067a*/ 	.byte	0x3f
	.zero		1


	//   ....[95]....
        /*067c*/ 	.word	0x000097b0
        /*0680*/ 	.word	0x00000009
        /*0684*/ 	.word	0x00000000
        /*0688*/ 	.short	0x010a
        /*068a*/ 	.byte	0x3f
	.zero		1


	//   ....[96]....
        /*068c*/ 	.word	0x00009800
        /*0690*/ 	.word	0x00000006
        /*0694*/ 	.word	0x00000000
        /*0698*/ 	.short	0x010a
        /*069a*/ 	.byte	0x3f
	.zero		1


	//   ....[97]....
        /*069c*/ 	.word	0x00009850
        /*06a0*/ 	.word	0x00000009
        /*06a4*/ 	.word	0x00000000
        /*06a8*/ 	.short	0x010a
        /*06aa*/ 	.byte	0x3f
	.zero		1


	//   ....[98]....
        /*06ac*/ 	.word	0x000098a0
        /*06b0*/ 	.word	0x00000006
        /*06b4*/ 	.word	0x00000000
        /*06b8*/ 	.short	0x010a
        /*06ba*/ 	.byte	0x3f
	.zero		1


	//   ....[99]....
        /*06bc*/ 	.word	0x000098f0
        /*06c0*/ 	.word	0x00000009
        /*06c4*/ 	.word	0x00000000
        /*06c8*/ 	.short	0x010a
        /*06ca*/ 	.byte	0x3f
	.zero		1


	//   ....[100]....
        /*06cc*/ 	.word	0x00009940
        /*06d0*/ 	.word	0x00000006
        /*06d4*/ 	.word	0x00000000
        /*06d8*/ 	.short	0x010a
        /*06da*/ 	.byte	0x3f
	.zero		1


	//   ....[101]....
        /*06dc*/ 	.word	0x00009990
        /*06e0*/ 	.word	0x00000009
        /*06e4*/ 	.word	0x00000000
        /*06e8*/ 	.short	0x010a
        /*06ea*/ 	.byte	0x3f
	.zero		1


	//   ....[102]....
        /*06ec*/ 	.word	0x000099e0
        /*06f0*/ 	.word	0x00000006
        /*06f4*/ 	.word	0x00000000
        /*06f8*/ 	.short	0x010a
        /*06fa*/ 	.byte	0x3f
	.zero		1


	//   ....[103]....
        /*06fc*/ 	.word	0x00009a30
        /*0700*/ 	.word	0x00000009
        /*0704*/ 	.word	0x00000000
        /*0708*/ 	.short	0x010a
        /*070a*/ 	.byte	0x3f
	.zero		1


	//   ....[104]....
        /*070c*/ 	.word	0x00009a80
        /*0710*/ 	.word	0x00000006
        /*0714*/ 	.word	0x00000000
        /*0718*/ 	.short	0x010a
        /*071a*/ 	.byte	0x3f
	.zero		1


	//----- nvinfo : EIATTR_NUM_MBARRIERS
	.align		4
.L_36:
        /*071c*/ 	.byte	0x03, 0x38
        /*071e*/ 	.short	0x0022


	//----- nvinfo : EIATTR_EXIT_INSTR_OFFSETS
	.align		4
        /*0720*/ 	.byte	0x04, 0x1c
        /*0722*/ 	.short	(.L_38 - .L_37)


	//   ....[0]....
.L_37:
        /*0724*/ 	.word	0x00000c20


	//   ....[1]....
        /*0728*/ 	.word	0x00001430


	//   ....[2]....
        /*072c*/ 	.word	0x00006430


	//   ....[3]....
        /*0730*/ 	.word	0x00006a50


	//   ....[4]....
        /*0734*/ 	.word	0x00006aa0


	//   ....[5]....
        /*0738*/ 	.word	0x00007d40


	//   ....[6]....
        /*073c*/ 	.word	0x00009130


	//----- nvinfo : EIATTR_MAX_THREADS
	.align		4
.L_38:
        /*0740*/ 	.byte	0x04, 0x05
        /*0742*/ 	.short	(.L_40 - .L_39)
.L_39:
        /*0744*/ 	.word	0x00000180
        /*0748*/ 	.word	0x00000001
        /*074c*/ 	.word	0x00000001


	//----- nvinfo : EIATTR_CRS_STACK_SIZE
	.align		4
.L_40:
        /*0750*/ 	.byte	0x04, 0x1e
        /*0752*/ 	.short	(.L_42 - .L_41)
.L_41:
        /*0754*/ 	.word	0x00000000


	//----- nvinfo : EIATTR_CBANK_PARAM_SIZE
	.align		4
.L_42:
        /*0758*/ 	.byte	0x03, 0x19
        /*075a*/ 	.short	0x0770


	//----- nvinfo : EIATTR_PARAM_CBANK
	.align		4
        /*075c*/ 	.byte	0x04, 0x0a
        /*075e*/ 	.short	(.L_44 - .L_43)
	.align		4
.L_43:
        /*0760*/ 	.word	index@(.nv.constant0._ZN7cutlass13device_kernelINS_4gemm6kernel13GemmUniversalIN4cute5tupleIJiiiiEEENS1_10collective13CollectiveMmaINS1_37MainloopSm90TmaGmmaWarpSpecializedFP8ILi12ENS5_IJNS4_1CILi1EEESB_SB_EEENS1_35KernelTmaWarpSpecializedCooperativeEEENS5_IJNSA_ILi128EEESF_NSA_ILi64EEEEEENS_12float_e4m3_tENS5_IJlSB_lEEESI_SJ_NS4_8TiledMMAINS4_8MMA_AtomIJNS4_4SM904GMMA31MMA_64x128x32_F32E4M3E4M3_SS_TNILNSN_7ScaleInE1ELSP_1EEEEEENS4_6LayoutINS5_IJNSA_ILi2EEESB_SB_EEENS5_IJSB_NSA_ILi0EEESV_EEEEENS5_IJNS4_10UnderscoreESY_SY_EEEEENS4_13SM90_TMA_LOADENS4_14ComposedLayoutINS4_7SwizzleILi2ELi4ELi3EEENS4_18smem_ptr_flag_bitsILi8EEENSS_INS5_IJNSA_ILi8EEESG_EEENS5_IJSG_SB_EEEEEEEvNS4_8identityES11_S1B_vS1C_EENS_8epilogue10collective18CollectiveEpilogueINS1E_22Sm90TmaWarpSpecializedILi4ELi2ELi16ELb0ELb0EEEJSH_NS5_IJSF_NSA_ILi32EEEEEESI_SJ_SI_SJ_NS1E_6fusion15FusionCallbacksIS1I_NS1L_17LinearCombinationISI_fSI_fLNS_15FloatRoundStyleE2EEESH_S1K_JEEES11_NS12_INS13_ILi1ELi4ELi3EEES16_NSS_INS5_IJS17_S1J_EEENS5_IJS1J_SB_EEEEEEENS4_39AutoVectorizingCopyWithAssumedAlignmentILi128EEENS4_14SM90_TMA_STOREES1V_S1X_NS4_9Copy_AtomIJNS4_17SM90_U32x4_STSM_NENS_6half_tEEEEvEEEvvEEEEvNT_6ParamsE)
        /*0764*/ 	.short	0x0210
        /*0766*/ 	.short	0x0770


	//----- nvinfo : EIATTR_SW_WAR
	.align		4
.L_44:
        /*0768*/ 	.byte	0x04, 0x36
        /*076a*/ 	.short	(.L_46 - .L_45)
.L_45:
        /*076c*/ 	.word	0x00000008
.L_46:


//--------------------- .nv.callgraph             --------------------------
	.section	.nv.callgraph,"",@"SHT_CUDA_CALLGRAPH"
	.align	4
	.sectionentsize	8
	.align		4
        /*0000*/ 	.word	0x00000000
	.align		4
        /*0004*/ 	.word	0xffffffff
	.align		4
        /*0008*/ 	.word	index@(_ZN7cutlass13device_kernelINS_4gemm6kernel13GemmUniversalIN4cute5tupleIJiiiiEEENS1_10collective13CollectiveMmaINS1_37MainloopSm90TmaGmmaWarpSpecializedFP8ILi12ENS5_IJNS4_1CILi1EEESB_SB_EEENS1_35KernelTmaWarpSpecializedCooperativeEEENS5_IJNSA_ILi128EEESF_NSA_ILi64EEEEEENS_12float_e4m3_tENS5_IJlSB_lEEESI_SJ_NS4_8TiledMMAINS4_8MMA_AtomIJNS4_4SM904GMMA31MMA_64x128x32_F32E4M3E4M3_SS_TNILNSN_7ScaleInE1ELSP_1EEEEEENS4_6LayoutINS5_IJNSA_ILi2EEESB_SB_EEENS5_IJSB_NSA_ILi0EEESV_EEEEENS5_IJNS4_10UnderscoreESY_SY_EEEEENS4_13SM90_TMA_LOADENS4_14ComposedLayoutINS4_7SwizzleILi2ELi4ELi3EEENS4_18smem_ptr_flag_bitsILi8EEENSS_INS5_IJNSA_ILi8EEESG_EEENS5_IJSG_SB_EEEEEEEvNS4_8identityES11_S1B_vS1C_EENS_8epilogue10collective18CollectiveEpilogueINS1E_22Sm90TmaWarpSpecializedILi4ELi2ELi16ELb0ELb0EEEJSH_NS5_IJSF_NSA_ILi32EEEEEESI_SJ_SI_SJ_NS1E_6fusion15FusionCallbacksIS1I_NS1L_17LinearCombinationISI_fSI_fLNS_15FloatRoundStyleE2EEESH_S1K_JEEES11_NS12_INS13_ILi1ELi4ELi3EEES16_NSS_INS5_IJS17_S1J_EEENS5_IJS1J_SB_EEEEEEENS4_39AutoVectorizingCopyWithAssumedAlignmentILi128EEENS4_14SM90_TMA_STOREES1V_S1X_NS4_9Copy_AtomIJNS4_17SM90_U32x4_STSM_NENS_6half_tEEEEvEEEvvEEEEvNT_6ParamsE)
	.align		4
        /*000c*/ 	.word	index@(__assertfail)
	.align		4
        /*0010*/ 	.word	0x00000000
	.align		4
        /*0014*/ 	.word	0xfffffffe
	.align		4
        /*0018*/ 	.word	0x00000000
	.align		4
        /*001c*/ 	.word	0xfffffffd
	.align		4
        /*0020*/ 	.word	0x00000000
	.align		4
        /*0024*/ 	.word	0xfffffffc


//--------------------- .nv.constant4             --------------------------
	.section	.nv.constant4,"a",@progbits
	.align	8
	.align		8
.nv.constant4:
        /*0000*/ 	.dword	__assertfail
	.align		8
        /*0008*/ 	.dword	__unnamed_1
	.align		8
        /*0010*/ 	.dword	__unnamed_2
	.align		8
        /*0018*/ 	.dword	_ZN39_INTERNAL_7708fe43_4_k_cu_30b12ef7_27554cuda3std3__45__cpo5beginE
	.align		8
        /*0020*/ 	.dword	_ZN39_INTERNAL_7708fe43_4_k_cu_30b12ef7_27554cuda3std3__45__cpo3endE
	.align		8
        /*0028*/ 	.dword	_ZN39_INTERNAL_7708fe43_4_k_cu_30b12ef7_27554cuda3std3__45__cpo6cbeginE
	.align		8
        /*0030*/ 	.dword	_ZN39_INTERNAL_7708fe43_4_k_cu_30b12ef7_27554cuda3std3__45__cpo4cendE
	.align		8
        /*0038*/ 	.dword	_ZN39_INTERNAL_7708fe43_4_k_cu_30b12ef7_27554cuda3std3__441_GLOBAL__N__7708fe43_4_k_cu_30b12ef7_27556ignoreE
	.align		8
        /*0040*/ 	.dword	_ZN39_INTERNAL_7708fe43_4_k_cu_30b12ef7_27554cuda3std3__419piecewise_constructE
	.align		8
        /*0048*/ 	.dword	_ZN39_INTERNAL_7708fe43_4_k_cu_30b12ef7_27554cuda3std3__48in_placeE
	.align		8
        /*0050*/ 	.dword	_ZN39_INTERNAL_7708fe43_4_k_cu_30b12ef7_27554cuda3std6ranges3__45__cpo4swapE
	.align		8
        /*0058*/ 	.dword	_ZN39_INTERNAL_7708fe43_4_k_cu_30b12ef7_27554cuda3std6ranges3__45__cpo9iter_moveE
	.align		8
        /*0060*/ 	.dword	_ZN39_INTERNAL_7708fe43_4_k_cu_30b12ef7_27554cute7productE
	.align		8
        /*0068*/ 	.dword	_ZN39_INTERNAL_7708fe43_4_k_cu_30b12ef7_27554cute1_E
	.align		8
        /*0070*/ 	.dword	$str$24
	.align		8
        /*0078*/ 	.dword	$str$25


//--------------------- .text._ZN7cutlass13device_kernelINS_4gemm6kernel13GemmUniversalIN4cute5tupleIJiiiiEEENS1_10collective13CollectiveMmaINS1_37MainloopSm90TmaGmmaWarpSpecializedFP8ILi12ENS5_IJNS4_1CILi1EEESB_SB_EEENS1_35KernelTmaWarpSpecializedCooperativeEEENS5_IJNSA_ILi128EEESF_NSA_ILi64EEEEEENS_12float_e4m3_tENS5_IJlSB_lEEESI_SJ_NS4_8TiledMMAINS4_8MMA_AtomIJNS4_4SM904GMMA31MMA_64x128x32_F32E4M3E4M3_SS_TNILNSN_7ScaleInE1ELSP_1EEEEEENS4_6LayoutINS5_IJNSA_ILi2EEESB_SB_EEENS5_IJSB_NSA_ILi0EEESV_EEEEENS5_IJNS4_10UnderscoreESY_SY_EEEEENS4_13SM90_TMA_LOADENS4_14ComposedLayoutINS4_7SwizzleILi2ELi4ELi3EEENS4_18smem_ptr_flag_bitsILi8EEENSS_INS5_IJNSA_ILi8EEESG_EEENS5_IJSG_SB_EEEEEEEvNS4_8identityES11_S1B_vS1C_EENS_8epilogue10collective18CollectiveEpilogueINS1E_22Sm90TmaWarpSpecializedILi4ELi2ELi16ELb0ELb0EEEJSH_NS5_IJSF_NSA_ILi32EEEEEESI_SJ_SI_SJ_NS1E_6fusion15FusionCallbacksIS1I_NS1L_17LinearCombinationISI_fSI_fLNS_15FloatRoundStyleE2EEESH_S1K_JEEES11_NS12_INS13_ILi1ELi4ELi3EEES16_NSS_INS5_IJS17_S1J_EEENS5_IJS1J_SB_EEEEEEENS4_39AutoVectorizingCopyWithAssumedAlignmentILi128EEENS4_14SM90_TMA_STOREES1V_S1X_NS4_9Copy_AtomIJNS4_17SM90_U32x4_STSM_NENS_6half_tEEEEvEEEvvEEEEvNT_6ParamsE --------------------------
	.section	.text._ZN7cutlass13device_kernelINS_4gemm6kernel13GemmUniversalIN4cute5tupleIJiiiiEEENS1_10collective13CollectiveMmaINS1_37MainloopSm90TmaGmmaWarpSpecializedFP8ILi12ENS5_IJNS4_1CILi1EEESB_SB_EEENS1_35KernelTmaWarpSpecializedCooperativeEEENS5_IJNSA_ILi128EEESF_NSA_ILi64EEEEEENS_12float_e4m3_tENS5_IJlSB_lEEESI_SJ_NS4_8TiledMMAINS4_8MMA_AtomIJNS4_4SM904GMMA31MMA_64x128x32_F32E4M3E4M3_SS_TNILNSN_7ScaleInE1ELSP_1EEEEEENS4_6LayoutINS5_IJNSA_ILi2EEESB_SB_EEENS5_IJSB_NSA_ILi0EEESV_EEEEENS5_IJNS4_10UnderscoreESY_SY_EEEEENS4_13SM90_TMA_LOADENS4_14ComposedLayoutINS4_7SwizzleILi2ELi4ELi3EEENS4_18smem_ptr_flag_bitsILi8EEENSS_INS5_IJNSA_ILi8EEESG_EEENS5_IJSG_SB_EEEEEEEvNS4_8identityES11_S1B_vS1C_EENS_8epilogue10collective18CollectiveEpilogueINS1E_22Sm90TmaWarpSpecializedILi4ELi2ELi16ELb0ELb0EEEJSH_NS5_IJSF_NSA_ILi32EEEEEESI_SJ_SI_SJ_NS1E_6fusion15FusionCallbacksIS1I_NS1L_17LinearCombinationISI_fSI_fLNS_15FloatRoundStyleE2EEESH_S1K_JEEES11_NS12_INS13_ILi1ELi4ELi3EEES16_NSS_INS5_IJS17_S1J_EEENS5_IJS1J_SB_EEEEEEENS4_39AutoVectorizingCopyWithAssumedAlignmentILi128EEENS4_14SM90_TMA_STOREES1V_S1X_NS4_9Copy_AtomIJNS4_17SM90_U32x4_STSM_NENS_6half_tEEEEvEEEvvEEEEvNT_6ParamsE,"ax",@progbits
	.align	128
.text._ZN7cutlass13device_kernelINS_4gemm6kernel13GemmUniversalIN4cute5tupleIJiiiiEEENS1_10collective13CollectiveMmaINS1_37MainloopSm90TmaGmmaWarpSpecializedFP8ILi12ENS5_IJNS4_1CILi1EEESB_SB_EEENS1_35KernelTmaWarpSpecializedCooperativeEEENS5_IJNSA_ILi128EEESF_NSA_ILi64EEEEEENS_12float_e4m3_tENS5_IJlSB_lEEESI_SJ_NS4_8TiledMMAINS4_8MMA_AtomIJNS4_4SM904GMMA31MMA_64x128x32_F32E4M3E4M3_SS_TNILNSN_7ScaleInE1ELSP_1EEEEEENS4_6LayoutINS5_IJNSA_ILi2EEESB_SB_EEENS5_IJSB_NSA_ILi0EEESV_EEEEENS5_IJNS4_10UnderscoreESY_SY_EEEEENS4_13SM90_TMA_LOADENS4_14ComposedLayoutINS4_7SwizzleILi2ELi4ELi3EEENS4_18smem_ptr_flag_bitsILi8EEENSS_INS5_IJNSA_ILi8EEESG_EEENS5_IJSG_SB_EEEEEEEvNS4_8identityES11_S1B_vS1C_EENS_8epilogue10collective18CollectiveEpilogueINS1E_22Sm90TmaWarpSpecializedILi4ELi2ELi16ELb0ELb0EEEJSH_NS5_IJSF_NSA_ILi32EEEEEESI_SJ_SI_SJ_NS1E_6fusion15FusionCallbacksIS1I_NS1L_17LinearCombinationISI_fSI_fLNS_15FloatRoundStyleE2EEESH_S1K_JEEES11_NS12_INS13_ILi1ELi4ELi3EEES16_NSS_INS5_IJS17_S1J_EEENS5_IJS1J_SB_EEEEEEENS4_39AutoVectorizingCopyWithAssumedAlignmentILi128EEENS4_14SM90_TMA_STOREES1V_S1X_NS4_9Copy_AtomIJNS4_17SM90_U32x4_STSM_NENS_6half_tEEEEvEEEvvEEEEvNT_6ParamsE:
        .type           _ZN7cutlass13device_kernelINS_4gemm6kernel13GemmUniversalIN4cute5tupleIJiiiiEEENS1_10collective13CollectiveMmaINS1_37MainloopSm90TmaGmmaWarpSpecializedFP8ILi12ENS5_IJNS4_1CILi1EEESB_SB_EEENS1_35KernelTmaWarpSpecializedCooperativeEEENS5_IJNSA_ILi128EEESF_NSA_ILi64EEEEEENS_12float_e4m3_tENS5_IJlSB_lEEESI_SJ_NS4_8TiledMMAINS4_8MMA_AtomIJNS4_4SM904GMMA31MMA_64x128x32_F32E4M3E4M3_SS_TNILNSN_7ScaleInE1ELSP_1EEEEEENS4_6LayoutINS5_IJNSA_ILi2EEESB_SB_EEENS5_IJSB_NSA_ILi0EEESV_EEEEENS5_IJNS4_10UnderscoreESY_SY_EEEEENS4_13SM90_TMA_LOADENS4_14ComposedLayoutINS4_7SwizzleILi2ELi4ELi3EEENS4_18smem_ptr_flag_bitsILi8EEENSS_INS5_IJNSA_ILi8EEESG_EEENS5_IJSG_SB_EEEEEEEvNS4_8identityES11_S1B_vS1C_EENS_8epilogue10collective18CollectiveEpilogueINS1E_22Sm90TmaWarpSpecializedILi4ELi2ELi16ELb0ELb0EEEJSH_NS5_IJSF_NSA_ILi32EEEEEESI_SJ_SI_SJ_NS1E_6fusion15FusionCallbacksIS1I_NS1L_17LinearCombinationISI_fSI_fLNS_15FloatRoundStyleE2EEESH_S1K_JEEES11_NS12_INS13_ILi1ELi4ELi3EEES16_NSS_INS5_IJS17_S1J_EEENS5_IJS1J_SB_EEEEEEENS4_39AutoVectorizingCopyWithAssumedAlignmentILi128EEENS4_14SM90_TMA_STOREES1V_S1X_NS4_9Copy_AtomIJNS4_17SM90_U32x4_STSM_NENS_6half_tEEEEvEEEvvEEEEvNT_6ParamsE,@function
        .size           _ZN7cutlass13device_kernelINS_4gemm6kernel13GemmUniversalIN4cute5tupleIJiiiiEEENS1_10collective13CollectiveMmaINS1_37MainloopSm90TmaGmmaWarpSpecializedFP8ILi12ENS5_IJNS4_1CILi1EEESB_SB_EEENS1_35KernelTmaWarpSpecializedCooperativeEEENS5_IJNSA_ILi128EEESF_NSA_ILi64EEEEEENS_12float_e4m3_tENS5_IJlSB_lEEESI_SJ_NS4_8TiledMMAINS4_8MMA_AtomIJNS4_4SM904GMMA31MMA_64x128x32_F32E4M3E4M3_SS_TNILNSN_7ScaleInE1ELSP_1EEEEEENS4_6LayoutINS5_IJNSA_ILi2EEESB_SB_EEENS5_IJSB_NSA_ILi0EEESV_EEEEENS5_IJNS4_10UnderscoreESY_SY_EEEEENS4_13SM90_TMA_LOADENS4_14ComposedLayoutINS4_7SwizzleILi2ELi4ELi3EEENS4_18smem_ptr_flag_bitsILi8EEENSS_INS5_IJNSA_ILi8EEESG_EEENS5_IJSG_SB_EEEEEEEvNS4_8identityES11_S1B_vS1C_EENS_8epilogue10collective18CollectiveEpilogueINS1E_22Sm90TmaWarpSpecializedILi4ELi2ELi16ELb0ELb0EEEJSH_NS5_IJSF_NSA_ILi32EEEEEESI_SJ_SI_SJ_NS1E_6fusion15FusionCallbacksIS1I_NS1L_17LinearCombinationISI_fSI_fLNS_15FloatRoundStyleE2EEESH_S1K_JEEES11_NS12_INS13_ILi1ELi4ELi3EEES16_NSS_INS5_IJS17_S1J_EEENS5_IJS1J_SB_EEEEEEENS4_39AutoVectorizingCopyWithAssumedAlignmentILi128EEENS4_14SM90_TMA_STOREES1V_S1X_NS4_9Copy_AtomIJNS4_17SM90_U32x4_STSM_NENS_6half_tEEEEvEEEvvEEEEvNT_6ParamsE,(.L_x_205 - _ZN7cutlass13device_kernelINS_4gemm6kernel13GemmUniversalIN4cute5tupleIJiiiiEEENS1_10collective13CollectiveMmaINS1_37MainloopSm90TmaGmmaWarpSpecializedFP8ILi12ENS5_IJNS4_1CILi1EEESB_SB_EEENS1_35KernelTmaWarpSpecializedCooperativeEEENS5_IJNSA_ILi128EEESF_NSA_ILi64EEEEEENS_12float_e4m3_tENS5_IJlSB_lEEESI_SJ_NS4_8TiledMMAINS4_8MMA_AtomIJNS4_4SM904GMMA31MMA_64x128x32_F32E4M3E4M3_SS_TNILNSN_7ScaleInE1ELSP_1EEEEEENS4_6LayoutINS5_IJNSA_ILi2EEESB_SB_EEENS5_IJSB_NSA_ILi0EEESV_EEEEENS5_IJNS4_10UnderscoreESY_SY_EEEEENS4_13SM90_TMA_LOADENS4_14ComposedLayoutINS4_7SwizzleILi2ELi4ELi3EEENS4_18smem_ptr_flag_bitsILi8EEENSS_INS5_IJNSA_ILi8EEESG_EEENS5_IJSG_SB_EEEEEEEvNS4_8identityES11_S1B_vS1C_EENS_8epilogue10collective18CollectiveEpilogueINS1E_22Sm90TmaWarpSpecializedILi4ELi2ELi16ELb0ELb0EEEJSH_NS5_IJSF_NSA_ILi32EEEEEESI_SJ_SI_SJ_NS1E_6fusion15FusionCallbacksIS1I_NS1L_17LinearCombinationISI_fSI_fLNS_15FloatRoundStyleE2EEESH_S1K_JEEES11_NS12_INS13_ILi1ELi4ELi3EEES16_NSS_INS5_IJS17_S1J_EEENS5_IJS1J_SB_EEEEEEENS4_39AutoVectorizingCopyWithAssumedAlignmentILi128EEENS4_14SM90_TMA_STOREES1V_S1X_NS4_9Copy_AtomIJNS4_17SM90_U32x4_STSM_NENS_6half_tEEEEvEEEvvEEEEvNT_6ParamsE)
        .other          _ZN7cutlass13device_kernelINS_4gemm6kernel13GemmUniversalIN4cute5tupleIJiiiiEEENS1_10collective13CollectiveMmaINS1_37MainloopSm90TmaGmmaWarpSpecializedFP8ILi12ENS5_IJNS4_1CILi1EEESB_SB_EEENS1_35KernelTmaWarpSpecializedCooperativeEEENS5_IJNSA_ILi128EEESF_NSA_ILi64EEEEEENS_12float_e4m3_tENS5_IJlSB_lEEESI_SJ_NS4_8TiledMMAINS4_8MMA_AtomIJNS4_4SM904GMMA31MMA_64x128x32_F32E4M3E4M3_SS_TNILNSN_7ScaleInE1ELSP_1EEEEEENS4_6LayoutINS5_IJNSA_ILi2EEESB_SB_EEENS5_IJSB_NSA_ILi0EEESV_EEEEENS5_IJNS4_10UnderscoreESY_SY_EEEEENS4_13SM90_TMA_LOADENS4_14ComposedLayoutINS4_7SwizzleILi2ELi4ELi3EEENS4_18smem_ptr_flag_bitsILi8EEENSS_INS5_IJNSA_ILi8EEESG_EEENS5_IJSG_SB_EEEEEEEvNS4_8identityES11_S1B_vS1C_EENS_8epilogue10collective18CollectiveEpilogueINS1E_22Sm90TmaWarpSpecializedILi4ELi2ELi16ELb0ELb0EEEJSH_NS5_IJSF_NSA_ILi32EEEEEESI_SJ_SI_SJ_NS1E_6fusion15FusionCallbacksIS1I_NS1L_17LinearCombinationISI_fSI_fLNS_15FloatRoundStyleE2EEESH_S1K_JEEES11_NS12_INS13_ILi1ELi4ELi3EEES16_NSS_INS5_IJS17_S1J_EEENS5_IJS1J_SB_EEEEEEENS4_39AutoVectorizingCopyWithAssumedAlignmentILi128EEENS4_14SM90_TMA_STOREES1V_S1X_NS4_9Copy_AtomIJNS4_17SM90_U32x4_STSM_NENS_6half_tEEEEvEEEvvEEEEvNT_6ParamsE,@"STO_CUDA_ENTRY STV_DEFAULT"
_ZN7cutlass13device_kernelINS_4gemm6kernel13GemmUniversalIN4cute5tupleIJiiiiEEENS1_10collective13CollectiveMmaINS1_37MainloopSm90TmaGmmaWarpSpecializedFP8ILi12ENS5_IJNS4_1CILi1EEESB_SB_EEENS1_35KernelTmaWarpSpecializedCooperativeEEENS5_IJNSA_ILi128EEESF_NSA_ILi64EEEEEENS_12float_e4m3_tENS5_IJlSB_lEEESI_SJ_NS4_8TiledMMAINS4_8MMA_AtomIJNS4_4SM904GMMA31MMA_64x128x32_F32E4M3E4M3_SS_TNILNSN_7ScaleInE1ELSP_1EEEEEENS4_6LayoutINS5_IJNSA_ILi2EEESB_SB_EEENS5_IJSB_NSA_ILi0EEESV_EEEEENS5_IJNS4_10UnderscoreESY_SY_EEEEENS4_13SM90_TMA_LOADENS4_14ComposedLayoutINS4_7SwizzleILi2ELi4ELi3EEENS4_18smem_ptr_flag_bitsILi8EEENSS_INS5_IJNSA_ILi8EEESG_EEENS5_IJSG_SB_EEEEEEEvNS4_8identityES11_S1B_vS1C_EENS_8epilogue10collective18CollectiveEpilogueINS1E_22Sm90TmaWarpSpecializedILi4ELi2ELi16ELb0ELb0EEEJSH_NS5_IJSF_NSA_ILi32EEEEEESI_SJ_SI_SJ_NS1E_6fusion15FusionCallbacksIS1I_NS1L_17LinearCombinationISI_fSI_fLNS_15FloatRoundStyleE2EEESH_S1K_JEEES11_NS12_INS13_ILi1ELi4ELi3EEES16_NSS_INS5_IJS17_S1J_EEENS5_IJS1J_SB_EEEEEEENS4_39AutoVectorizingCopyWithAssumedAlignmentILi128EEENS4_14SM90_TMA_STOREES1V_S1X_NS4_9Copy_AtomIJNS4_17SM90_U32x4_STSM_NENS_6half_tEEEEvEEEvvEEEEvNT_6ParamsE:
[----:B------:R-:W1:Y:S01]  /*0000*/  LDC R1, c[0x0][0x28] ;  /* 0x00000a00ff017b82 */ /* 0x000e620000000800 */
[----:B------:R-:W2:Y:S07]  /*0010*/  S2R R18, SR_TID.X ;  /* 0x0000000000127919 */ /* 0x000eae0000002100 */
[----:B------:R-:W3:Y:S01]  /*0020*/  LDC.64 R4, c[0x0][0x588] ;  /* 0x00016200ff047b82 */ /* 0x000ee20000000a00 */
[----:B------:R-:W-:Y:S01]  /*0030*/  ELECT P0, URZ, PT ;  /* 0x00000000003f782f */ /* 0x000fe20003800000 */
[----:B------:R-:W-:Y:S01]  /*0040*/  BSSY B0, `(.L_x_0) ;  /* 0x0000016000007945 */ /* 0x000fe20003800000 */
[----:B--2---:R-:W-:-:S02]  /*0050*/  SHF.R.U32.HI R0, RZ, 0x5, R18 ;  /* 0x00000005ff007819 */ /* 0x004fc40000011612 */
[----:B------:R-:W-:-:S03]  /*0060*/  SHF.R.U32.HI R6, RZ, 0x7, R18 ;  /* 0x00000007ff067819 */ /* 0x000fc60000011612 */
[----:B------:R-:W2:Y:S04]  /*0070*/  SHFL.IDX PT, R3, R0, RZ, 0x1f ;  /* 0x00001fff00037589 */ /* 0x000ea800000e0000 */
[----:B------:R4:W1:Y:S01]  /*0080*/  SHFL.IDX PT, R7, R6, RZ, 0x1f ;  /* 0x00001fff06077589 */ /* 0x00086200000e0000 */
[----:B--2---:R-:W-:Y:S02]  /*0090*/  ISETP.NE.OR P0, PT, R3, RZ, !P0 ;  /* 0x000000ff0300720c */ /* 0x004fe40004705670 */
[----:B------:R-:W-:-:S11]  /*00a0*/  SHF.R.S32.HI R2, RZ, 0x1f, R3 ;  /* 0x0000001fff027819 */ /* 0x000fd60000011403 */
[----:B-1-34-:R-:W-:Y:S05]  /*00b0*/  @P0 BRA `(.L_x_1) ;  /* 0x0000000000380947 */ /* 0x01afea0003800000 */
[----:B------:R-:W-:Y:S02]  /*00c0*/  ULDC.64 UR4, c[0x0][0x198] ;  /* 0x0000660000047ab9 */ /* 0x000fe40000000a00 */
[----:B------:R-:W-:Y:S02]  /*00d0*/  UIADD3 UR6, UP0, UR4, 0xf0, URZ ;  /* 0x000000f004067890 */ /* 0x000fe4000ff1e03f */
[----:B------:R-:W-:Y:S02]  /*00e0*/  UIADD3 UR8, UP1, UR4, 0x1f0, URZ ;  /* 0x000001f004087890 */ /* 0x000fe4000ff3e03f */
[----:B------:R-:W-:Y:S02]  /*00f0*/  UIADD3 UR10, UP2, UR4, 0x3f0, URZ ;  /* 0x000003f0040a7890 */ /* 0x000fe4000ff5e03f */
[----:B------:R-:W-:Y:S02]  /*0100*/  UIADD3 UR4, UP3, UR4, 0x4f0, URZ ;  /* 0x000004f004047890 */ /* 0x000fe4000ff7e03f */
[----:B------:R-:W-:-:S02]  /*0110*/  UIADD3.X UR7, URZ, UR5, URZ, UP0, !UPT ;  /* 0x000000053f077290 */ /* 0x000fc400087fe43f */
[----:B------:R-:W-:Y:S02]  /*0120*/  UIADD3.X UR9, URZ, UR5, URZ, UP1, !UPT ;  /* 0x000000053f097290 */ /* 0x000fe40008ffe43f */
[----:B------:R-:W-:Y:S02]  /*0130*/  UIADD3.X UR11, URZ, UR5, URZ, UP2, !UPT ;  /* 0x000000053f0b7290 */ /* 0x000fe400097fe43f */
[----:B------:R-:W-:-:S03]  /*0140*/  UIADD3.X UR5, URZ, UR5, URZ, UP3, !UPT ;  /* 0x000000053f057290 */ /* 0x000fc60009ffe43f */
[----:B------:R1:W-:Y:S02]  /*0150*/  UTMACCTL.PF [UR6] ;  /* 0x00000000060079b9 */ /* 0x0003e40008040000 */
[----:B------:R1:W-:Y:S02]  /*0160*/  UTMACCTL.PF [UR8] ;  /* 0x00000000080079b9 */ /* 0x0003e40008040000 */
[----:B------:R1:W-:Y:S02]  /*0170*/  UTMACCTL.PF [UR10] ;  /* 0x000000000a0079b9 */ /* 0x0003e40008040000 */
[----:B------:R1:W-:Y:S02]  /*0180*/  UTMACCTL.PF [UR4] ;  /* 0x00000000040079b9 */ /* 0x0003e40008040000 */
[----:B-1----:R-:W-:Y:S01]  /*0190*/  NOP ;  /* 0x0000000000007918 */ /* 0x002fe20000000000 */
.L_x_1:
[----:B------:R-:W-:Y:S05]  /*01a0*/  BSYNC B0 ;  /* 0x0000000000007941 */ /* 0x000fea0003800000 */
.L_x_0:
[----:B------:R-:W-:Y:S01]  /*01b0*/  ULDC.64 UR4, c[0x0][0x590] ;  /* 0x0001640000047ab9 */ /* 0x000fe20000000a00 */
[----:B------:R-:W-:Y:S01]  /*01c0*/  LEA.HI R2, R2, R3, RZ, 0x2 ;  /* 0x0000000302027211 */ /* 0x000fe200078f10ff */
[----:B------:R-:W-:Y:S01]  /*01d0*/  ULDC.64 UR42, c[0x0][0x208] ;  /* 0x00008200002a7ab9 */ /* 0x000fe20000000a00 */
[----:B------:R-:W-:Y:S01]  /*01e0*/  ISETP.NE.U32.AND P1, PT, RZ, UR4, PT ;  /* 0x00000004ff007c0c */ /* 0x000fe2000bf25070 */
[----:B------:R-:W-:Y:S01]  /*01f0*/  IMAD.MOV.U32 R8, RZ, RZ, R4 ;  /* 0x000000ffff087224 */ /* 0x000fe200078e0004 */
[----:B------:R-:W-:Y:S01]  /*0200*/  LOP3.LUT R2, R2, 0xfffffffc, RZ, 0xc0, !PT ;  /* 0xfffffffc02027812 */ /* 0x000fe200078ec0ff */
[----:B------:R-:W-:Y:S01]  /*0210*/  IMAD.MOV.U32 R9, RZ, RZ, R5 ;  /* 0x000000ffff097224 */ /* 0x000fe200078e0005 */
[----:B------:R-:W-:-:S03]  /*0220*/  ISETP.NE.AND.EX P2, PT, RZ, UR5, PT, P1 ;  /* 0x00000005ff007c0c */ /* 0x000fc6000bf45310 */
[--C-:B------:R-:W-:Y:S01]  /*0230*/  IMAD.IADD R3, R3, 0x1, -R2.reuse ;  /* 0x0000000103037824 */ /* 0x100fe200078e0a02 */
[----:B------:R-:W-:-:S09]  /*0240*/  PRMT R2, RZ, 0x7610, R2 ;  /* 0x00007610ff027816 */ /* 0x000fd20000000002 */
[----:B------:R-:W-:Y:S05]  /*0250*/  @P2 BRA `(.L_x_2) ;  /* 0x0000000000302947 */ /* 0x000fea0003800000 */
[----:B------:R-:W-:Y:S02]  /*0260*/  ULDC.64 UR6, c[0x0][0x588] ;  /* 0x0001620000067ab9 */ /* 0x000fe40000000a00 */
[----:B------:R-:W-:-:S04]  /*0270*/  ISETP.NE.U32.AND P0, PT, RZ, UR6, PT ;  /* 0x00000006ff007c0c */ /* 0x000fc8000bf05070 */
[----:B------:R-:W-:-:S13]  /*0280*/  ISETP.NE.AND.EX P0, PT, RZ, UR7, PT, P0 ;  /* 0x00000007ff007c0c */ /* 0x000fda000bf05300 */
[----:B------:R-:W-:Y:S05]  /*0290*/  @!P0 BRA `(.L_x_3) ;  /* 0x0000000000108947 */ /* 0x000fea0003800000 */
[----:B------:R-:W2:Y:S02]  /*02a0*/  LDG.E R2, desc[UR42][R8.64] ;  /* 0x0000002a08027981 */ /* 0x000ea4000c1e1900 */
[----:B--2---:R-:W-:Y:S01]  /*02b0*/  FSETP.NEU.AND P3, PT, R2, RZ, PT ;  /* 0x000000ff0200720b */ /* 0x004fe20003f6d000 */
[----:B------:R-:W-:Y:S01]  /*02c0*/  IMAD.MOV.U32 R2, RZ, RZ, 0x1 ;  /* 0x00000001ff027424 */ /* 0x000fe200078e00ff */
[----:B------:R-:W-:Y:S11]  /*02d0*/  BRA `(.L_x_2) ;  /* 0x0000000000107947 */ /* 0x000ff60003800000 */
.L_x_3:
[----:B------:R-:W-:Y:S01]  /*02e0*/  ULDC UR6, c[0x0][0x580] ;  /* 0x0001600000067ab9 */ /* 0x000fe20000000800 */
[----:B------:R-:W-:Y:S02]  /*02f0*/  MOV R2, 0x1 ;  /* 0x0000000100027802 */ /* 0x000fe40000000f00 */
[----:B------:R-:W-:Y:S02]  /*0300*/  CS2R R8, SRZ ;  /* 0x0000000000087805 */ /* 0x000fe4000001ff00 */
[----:B------:R-:W-:-:S13]  /*0310*/  FSETP.NEU.AND P3, PT, RZ, UR6, PT ;  /* 0x00000006ff007c0b */ /* 0x000fda000bf6d000 */
.L_x_2:
[----:B------:R-:W-:Y:S01]  /*0320*/  ISETP.NE.U32.AND P0, PT, R8, RZ, PT ;  /* 0x000000ff0800720c */ /* 0x000fe20003f05070 */
[----:B------:R-:W-:Y:S01]  /*0330*/  IMAD.MOV.U32 R6, RZ, RZ, 0x1 ;  /* 0x00000001ff067424 */ /* 0x000fe200078e00ff */
[----:B------:R-:W-:Y:S02]  /*0340*/  ISETP.NE.AND.EX P1, PT, RZ, UR5, PT, P1 ;  /* 0x00000005ff007c0c */ /* 0x000fe4000bf25310 */
[----:B------:R-:W-:-:S13]  /*0350*/  ISETP.NE.AND.EX P0, PT, R9, RZ, PT, P0 ;  /* 0x000000ff0900720c */ /* 0x000fda0003f05300 */
[----:B------:R-:W-:Y:S05]  /*0360*/  @P0 BRA P1, `(.L_x_4) ;  /* 0x0000000000300947 */ /* 0x000fea0000800000 */
[----:B------:R-:W-:Y:S02]  /*0370*/  ISETP.NE.U32.AND P1, PT, RZ, UR4, PT ;  /* 0x00000004ff007c0c */ /* 0x000fe4000bf25070 */
[----:B------:R-:W-:Y:S02]  /*0380*/  ISETP.NE.U32.AND P0, PT, R8, RZ, PT ;  /* 0x000000ff0800720c */ /* 0x000fe40003f05070 */
[----:B------:R-:W-:Y:S02]  /*0390*/  ISETP.NE.AND.EX P1, PT, RZ, UR5, PT, P1 ;  /* 0x00000005ff007c0c */ /* 0x000fe4000bf25310 */
[----:B------:R-:W-:Y:S02]  /*03a0*/  PRMT R2, R2, 0x9910, RZ ;  /* 0x0000991002027816 */ /* 0x000fe400000000ff */
[----:B------:R-:W-:Y:S02]  /*03b0*/  ISETP.NE.AND.EX P0, PT, R9, RZ, PT, P0 ;  /* 0x000000ff0900720c */ /* 0x000fe40003f05300 */
[----:B------:R-:W-:-:S02]  /*03c0*/  ISETP.NE.AND P4, PT, R2, RZ, PT ;  /* 0x000000ff0200720c */ /* 0x000fc40003f85270 */
[----:B------:R-:W-:Y:S02]  /*03d0*/  SEL R9, RZ, 0xffffffff, P3 ;  /* 0xffffffffff097807 */ /* 0x000fe40001800000 */
[----:B------:R-:W-:-:S04]  /*03e0*/  SEL R2, RZ, 0xffffffff, P0 ;  /* 0xffffffffff027807 */ /* 0x000fc80000000000 */
[----:B------:R-:W-:-:S04]  /*03f0*/  @P1 SEL R9, R2, R9, !P4 ;  /* 0x0000000902091207 */ /* 0x000fc80006000000 */
[----:B------:R-:W-:-:S04]  /*0400*/  LOP3.LUT R9, R9, 0x1, RZ, 0xc0, !PT ;  /* 0x0000000109097812 */ /* 0x000fc800078ec0ff */
[----:B------:R-:W-:-:S04]  /*0410*/  ISETP.NE.U32.AND P0, PT, R9, 0x1, PT ;  /* 0x000000010900780c */ /* 0x000fc80003f05070 */
[----:B------:R-:W-:-:S09]  /*0420*/  SEL R6, RZ, 0x1, !P0 ;  /* 0x00000001ff067807 */ /* 0x000fd20004000000 */
.L_x_4:
[----:B------:R-:W1:Y:S02]  /*0430*/  SHFL.IDX PT, R2, R0, RZ, 0x1f ;  /* 0x00001fff00027589 */ /* 0x000e6400000e0000 */
[----:B-1----:R-:W-:-:S13]  /*0440*/  ISETP.NE.AND P0, PT, R2, RZ, PT ;  /* 0x000000ff0200720c */ /* 0x002fda0003f05270 */
[----:B------:R-:W-:Y:S05]  /*0450*/  @P0 BRA `(.L_x_5) ;  /* 0x0000000000a40947 */ /* 0x000fea0003800000 */
[----:B------:R-:W-:Y:S01]  /*0460*/  ELECT P0, URZ, PT ;  /* 0x00000000003f782f */ /* 0x000fe20003800000 */
[----:B------:R-:W-:-:S12]  /*0470*/  BSSY B0, `(.L_x_5) ;  /* 0x0000027000007945 */ /* 0x000fd80003800000 */
[----:B------:R-:W-:Y:S05]  /*0480*/  @!P0 BRA `(.L_x_6) ;  /* 0x0000000000948947 */ /* 0x000fea0003800000 */
[----:B------:R-:W1:Y:S01]  /*0490*/  S2UR UR8, SR_CgaCtaId ;  /* 0x00000000000879c3 */ /* 0x000e620000008800 */
[----:B------:R-:W-:Y:S01]  /*04a0*/  UMOV UR4, 0x400 ;  /* 0x0000040000047882 */ /* 0x000fe20000000000 */
[----:B------:R-:W-:Y:S01]  /*04b0*/  UMOV UR5, 0x1 ;  /* 0x0000000100057882 */ /* 0x000fe20000000000 */
[----:B------:R-:W-:Y:S02]  /*04c0*/  UMOV UR6, 0x100 ;  /* 0x0000010000067882 */ /* 0x000fe40000000000 */
[----:B------:R-:W-:-:S04]  /*04d0*/  UIADD3 UR6, -UR6, 0x100000, URZ ;  /* 0x0010000006067890 */ /* 0x000fc8000fffe13f */
[----:B------:R-:W-:Y:S02]  /*04e0*/  USHF.L.U32 UR7, UR6, 0xb, URZ ;  /* 0x0000000b06077899 */ /* 0x000fe4000800063f */
[----:B------:R-:W-:Y:S02]  /*04f0*/  USHF.L.U32 UR6, UR6, 0x1, URZ ;  /* 0x0000000106067899 */ /* 0x000fe4000800063f */
[----:B-1----:R-:W-:Y:S02]  /*0500*/  ULEA UR8, UR8, UR4, 0x18 ;  /* 0x0000000408087291 */ /* 0x002fe4000f8ec03f */
[----:B------:R-:W-:-:S04]  /*0510*/  UIADD3 UR4, -UR5, 0x100000, URZ ;  /* 0x0010000005047890 */ /* 0x000fc8000fffe13f */
[----:B------:R-:W-:Y:S02]  /*0520*/  USHF.L.U32 UR5, UR4, 0xb, URZ ;  /* 0x0000000b04057899 */ /* 0x000fe4000800063f */
[----:B------:R-:W-:Y:S01]  /*0530*/  USHF.L.U32 UR4, UR4, 0x1, URZ ;  /* 0x0000000104047899 */ /* 0x000fe2000800063f */
[----:B------:R-:W1:Y:S11]  /*0540*/  FENCE.VIEW.ASYNC.S ;  /* 0x00000000000073c6 */ /* 0x000e760000000000 */
[----:B-1----:R1:W2:Y:S01]  /*0550*/  SYNCS.EXCH.64 URZ, [UR8], UR4 ;  /* 0x00000004083f75b2 */ /* 0x0022a20008000100 */
[----:B------:R1:W3:Y:S01]  /*0560*/  SYNCS.EXCH.64 URZ, [UR8+0x60], UR6 ;  /* 0x00006006083f75b2 */ /* 0x0002e20008000100 */
[----:B------:R1:W4:Y:S01]  /*0570*/  SYNCS.EXCH.64 URZ, [UR8+0x8], UR4 ;  /* 0x00000804083f75b2 */ /* 0x0003220008000100 */
[----:B------:R1:W1:Y:S01]  /*0580*/  SYNCS.EXCH.64 URZ, [UR8+0x68], UR6 ;  /* 0x00006806083f75b2 */ /* 0x0002620008000100 */
        /* <DEDUP_REMOVED lines=20> */
[----:B--2---:R-:W-:Y:S01]  /*06d0*/  NOP ;  /* 0x0000000000007918 */ /* 0x004fe20000000000 */
.L_x_6:
[----:B-1----:R-:W-:Y:S05]  /*06e0*/  BSYNC B0 ;  /* 0x0000000000007941 */ /* 0x002fea0003800000 */
.L_x_5:
[----:B------:R-:W1:Y:S01]  /*06f0*/  SHFL.IDX PT, R8, R0, RZ, 0x1f ;  /* 0x00001fff00087589 */ /* 0x000e6200000e0000 */
[----:B------:R-:W2:Y:S01]  /*0700*/  LDC R2, c[0x0][0x904] ;  /* 0x00024100ff027b82 */ /* 0x000ea20000000800 */
[----:B------:R-:W-:Y:S01]  /*0710*/  NOP ;  /* 0x0000000000007918 */ /* 0x000fe20000000000 */
[----:B-1----:R-:W-:-:S13]  /*0720*/  ISETP.NE.AND P0, PT, R8, RZ, PT ;  /* 0x000000ff0800720c */ /* 0x002fda0003f05270 */
[----:B------:R-:W-:Y:S05]  /*0730*/  @P0 BRA `(.L_x_7) ;  /* 0x0000000000580947 */ /* 0x000fea0003800000 */
[----:B------:R-:W1:Y:S01]  /*0740*/  S2UR UR5, SR_CgaCtaId ;  /* 0x00000000000579c3 */ /* 0x000e620000008800 */
[----:B------:R-:W-:Y:S01]  /*0750*/  UMOV UR4, 0x400 ;  /* 0x0000040000047882 */ /* 0x000fe20000000000 */
[----:B------:R-:W-:Y:S01]  /*0760*/  UMOV UR6, 0x20 ;  /* 0x0000002000067882 */ /* 0x000fe20000000000 */
[----:B------:R-:W-:Y:S01]  /*0770*/  UMOV UR7, 0x100 ;  /* 0x0000010000077882 */ /* 0x000fe20000000000 */
[----:B------:R-:W-:Y:S01]  /*0780*/  ELECT P0, URZ, PT ;  /* 0x00000000003f782f */ /* 0x000fe20003800000 */
[----:B-1----:R-:W-:Y:S02]  /*0790*/  ULEA UR8, UR5, UR4, 0x18 ;  /* 0x0000000405087291 */ /* 0x002fe4000f8ec03f */
[----:B------:R-:W-:-:S04]  /*07a0*/  UIADD3 UR4, -UR6, 0x100000, URZ ;  /* 0x0010000006047890 */ /* 0x000fc8000fffe13f */
[----:B------:R-:W-:Y:S02]  /*07b0*/  USHF.L.U32 UR5, UR4, 0xb, URZ ;  /* 0x0000000b04057899 */ /* 0x000fe4000800063f */
[----:B------:R-:W-:Y:S02]  /*07c0*/  USHF.L.U32 UR4, UR4, 0x1, URZ ;  /* 0x0000000104047899 */ /* 0x000fe4000800063f */
[----:B------:R-:W-:-:S04]  /*07d0*/  UIADD3 UR6, -UR7, 0x100000, URZ ;  /* 0x0010000007067890 */ /* 0x000fc8000fffe13f */
[----:B------:R-:W-:Y:S02]  /*07e0*/  USHF.L.U32 UR7, UR6, 0xb, URZ ;  /* 0x0000000b06077899 */ /* 0x000fe4000800063f */
[----:B------:R-:W-:Y:S01]  /*07f0*/  USHF.L.U32 UR6, UR6, 0x1, URZ ;  /* 0x0000000106067899 */ /* 0x000fe2000800063f */
[----:B------:R-:W1:Y:S03]  /*0800*/  FENCE.VIEW.ASYNC.S ;  /* 0x00000000000073c6 */ /* 0x000e660000000000 */
[----:B-1----:R1:W1:Y:S08]  /*0810*/  SYNCS.EXCH.64 URZ, [UR8+0xc0], UR4 ;  /* 0x0000c004083f75b2 */ /* 0x0022700008000100 */
[----:B------:R1:W1:Y:S01]  /*0820*/  SYNCS.EXCH.64 URZ, [UR8+0xe0], UR6 ;  /* 0x0000e006083f75b2 */ /* 0x0002620008000100 */
[----:B------:R1:W1:Y:S01]  /*0830*/  SYNCS.EXCH.64 URZ, [UR8+0xc8], UR4 ;  /* 0x0000c804083f75b2 */ /* 0x0002620008000100 */
[----:B------:R1:W1:Y:S01]  /*0840*/  SYNCS.EXCH.64 URZ, [UR8+0xe8], UR6 ;  /* 0x0000e806083f75b2 */ /* 0x0002620008000100 */
[----:B------:R1:W1:Y:S01]  /*0850*/  SYNCS.EXCH.64 URZ, [UR8+0xd0], UR4 ;  /* 0x0000d004083f75b2 */ /* 0x0002620008000100 */
[----:B------:R1:W1:Y:S01]  /*0860*/  SYNCS.EXCH.64 URZ, [UR8+0xf0], UR6 ;  /* 0x0000f006083f75b2 */ /* 0x0002620008000100 */
[----:B------:R1:W1:Y:S01]  /*0870*/  SYNCS.EXCH.64 URZ, [UR8+0xd8], UR4 ;  /* 0x0000d804083f75b2 */ /* 0x0002620008000100 */
[----:B------:R1:W1:Y:S01]  /*0880*/  SYNCS.EXCH.64 URZ, [UR8+0xf8], UR6 ;  /* 0x0000f806083f75b2 */ /* 0x0002620008000100 */
[----:B------:R-:W-:Y:S01]  /*0890*/  NOP ;  /* 0x0000000000007918 */ /* 0x000fe20000000000 */
.L_x_7:
[----:B------:R-:W5:Y:S01]  /*08a0*/  SHFL.IDX PT, R0, R0, RZ, 0x1f ;  /* 0x00001fff00007589 */ /* 0x000f6200000e0000 */
[----:B--2---:R-:W-:Y:S02]  /*08b0*/  ISETP.NE.AND P6, PT, R2, 0x1, PT ;  /* 0x000000010200780c */ /* 0x004fe40003fc5270 */
[----:B------:R-:W-:Y:S01]  /*08c0*/  ELECT P0, URZ, PT ;  /* 0x00000000003f782f */ /* 0x000fe20003800000 */
[----:B------:R-:W2:Y:S01]  /*08d0*/  S2UR UR36, SR_CgaCtaId ;  /* 0x00000000002479c3 */ /* 0x000ea20000008800 */
[----:B------:R-:W3:Y:S01]  /*08e0*/  S2R R12, SR_CTAID.Y ;  /* 0x00000000000c7919 */ /* 0x000ee20000002600 */
[----:B-1----:R-:W-:Y:S01]  /*08f0*/  UMOV UR4, 0x20 ;  /* 0x0000002000047882 */ /* 0x002fe20000000000 */
[----:B------:R-:W-:Y:S01]  /*0900*/  ISETP.NE.AND P3, PT, R3, RZ, PT ;  /* 0x000000ff0300720c */ /* 0x000fe20003f65270 */
[----:B------:R-:W-:Y:S01]  /*0910*/  NOP ;  /* 0x0000000000007918 */ /* 0x000fe20000000000 */
[----:B------:R-:W1:Y:S01]  /*0920*/  S2R R8, SR_CTAID.X ;  /* 0x0000000000087919 */ /* 0x000e620000002500 */
[----:B------:R-:W-:Y:S01]  /*0930*/  P2R R9, PR, RZ, 0x40 ;  /* 0x00000040ff097803 */ /* 0x000fe20000000000 */
[----:B------:R-:W-:Y:S01]  /*0940*/  UMOV UR37, 0x1 ;  /* 0x0000000100257882 */ /* 0x000fe20000000000 */
[----:B------:R-:W-:-:S02]  /*0950*/  ISETP.NE.AND P4, PT, R7, RZ, PT ;  /* 0x000000ff0700720c */ /* 0x000fc40003f85270 */
[----:B------:R-:W1:Y:S01]  /*0960*/  @P6 LDC R17, c[0x0][0x10] ;  /* 0x00000400ff116b82 */ /* 0x000e620000000800 */
[----:B------:R-:W-:Y:S02]  /*0970*/  @P6 IMAD.MOV.U32 R11, RZ, RZ, RZ ;  /* 0x000000ffff0b6224 */ /* 0x000fe400078e00ff */
[----:B------:R-:W-:-:S05]  /*0980*/  @P6 IMAD.MOV.U32 R9, RZ, RZ, RZ ;  /* 0x000000ffff096224 */ /* 0x000fca00078e00ff */
[----:B------:R-:W4:Y:S01]  /*0990*/  @!P6 LDC R13, c[0x0][0xc] ;  /* 0x00000300ff0deb82 */ /* 0x000f220000000800 */
[----:B-----5:R-:W-:Y:S02]  /*09a0*/  ISETP.NE.OR P1, PT, R0, RZ, !P0 ;  /* 0x000000ff0000720c */ /* 0x020fe40004725670 */
[----:B------:R-:W-:-:S04]  /*09b0*/  ISETP.EQ.OR P0, PT, R3, 0x3, !P3 ;  /* 0x000000030300780c */ /* 0x000fc80005f02670 */
[C---:B------:R-:W-:Y:S01]  /*09c0*/  ISETP.EQ.AND P0, PT, R7.reuse, RZ, P0 ;  /* 0x000000ff0700720c */ /* 0x040fe20000702270 */
[----:B------:R-:W-:-:S03]  /*09d0*/  VIADD R7, R7, 0xffffffff ;  /* 0xffffffff07077836 */ /* 0x000fc60000000000 */
[----:B------:R-:W-:Y:S01]  /*09e0*/  SEL R19, RZ, 0x1, !P0 ;  /* 0x00000001ff137807 */ /* 0x000fe20004000000 */
[----:B---3--:R-:W-:Y:S02]  /*09f0*/  @P6 IMAD.MOV.U32 R10, RZ, RZ, R12 ;  /* 0x000000ffff0a6224 */ /* 0x008fe400078e000c */
[----:B------:R-:W-:Y:S01]  /*0a00*/  VOTEU.ALL UP0, P1 ;  /* 0x00000000003f7886 */ /* 0x000fe20000800000 */
[----:B------:R-:W-:Y:S01]  /*0a10*/  VOTEU.ALL UP1, P1 ;  /* 0x00000000003f7886 */ /* 0x000fe20000820000 */
[----:B------:R-:W-:Y:S01]  /*0a20*/  ISETP.GE.U32.AND P5, PT, R7, 0x2, PT ;  /* 0x000000020700780c */ /* 0x000fe20003fa6070 */
[----:B-1----:R-:W-:Y:S01]  /*0a30*/  @P6 IMAD.WIDE.U32 R16, R8, R17, R10 ;  /* 0x0000001108106225 */ /* 0x002fe200078e000a */
[----:B------:R-:W-:Y:S01]  /*0a40*/  @!P6 MOV R10, R12 ;  /* 0x0000000c000ae202 */ /* 0x000fe20000000f00 */
[----:B------:R-:W-:Y:S01]  /*0a50*/  @!UP0 UMOV UR6, 0x400 ;  /* 0x0000040000068882 */ /* 0x000fe20000000000 */
[----:B------:R-:W-:-:S04]  /*0a60*/  @!UP0 UIADD3 UR4, -UR4, 0x100000, URZ ;  /* 0x0010000004048890 */ /* 0x000fc8000fffe13f */
[----:B------:R-:W-:Y:S02]  /*0a70*/  @!UP0 USHF.L.U32 UR5, UR4, 0xb, URZ ;  /* 0x0000000b04058899 */ /* 0x000fe4000800063f */
[----:B------:R-:W-:Y:S01]  /*0a80*/  @!UP0 USHF.L.U32 UR4, UR4, 0x1, URZ ;  /* 0x0000000104048899 */ /* 0x000fe2000800063f */
[----:B------:R-:W-:Y:S01]  /*0a90*/  @P6 IMAD.IADD R17, R17, 0x1, R9 ;  /* 0x0000000111116824 */ /* 0x000fe200078e0209 */
[----:B--2---:R-:W-:Y:S01]  /*0aa0*/  @!UP0 ULEA UR8, UR36, UR6, 0x18 ;  /* 0x0000000624088291 */ /* 0x004fe2000f8ec03f */
[----:B------:R-:W-:Y:S01]  /*0ab0*/  IMAD.MOV.U32 R9, RZ, RZ, RZ ;  /* 0x000000ffff097224 */ /* 0x000fe200078e00ff */
[----:B------:R-:W-:Y:S01]  /*0ac0*/  VOTEU.ALL UP0, P1 ;  /* 0x00000000003f7886 */ /* 0x000fe20000800000 */
[----:B------:R-:W-:Y:S01]  /*0ad0*/  ULDC UR6, c[0x0][0xc] ;  /* 0x0000030000067ab9 */ /* 0x000fe20000000800 */
[----:B------:R-:W-:Y:S01]  /*0ae0*/  ULDC UR7, c[0x0][0x10] ;  /* 0x0000040000077ab9 */ /* 0x000fe20000000800 */
[----:B------:R-:W-:Y:S01]  /*0af0*/  ISETP.EQ.AND P1, PT, R3, 0x2, !P4 ;  /* 0x000000020300780c */ /* 0x000fe20006722270 */
[----:B----4-:R-:W-:Y:S01]  /*0b00*/  @!P6 IMAD.WIDE.U32 R12, R13, R10, R8 ;  /* 0x0000000a0d0ce225 */ /* 0x010fe200078e0008 */
[----:B------:R-:W-:-:S02]  /*0b10*/  SEL R19, R19, 0x2, P5 ;  /* 0x0000000213137807 */ /* 0x000fc40002800000 */
[----:B------:R-:W-:Y:S01]  /*0b20*/  SEL R0, RZ, 0x1, !P1 ;  /* 0x00000001ff007807 */ /* 0x000fe20004800000 */
[----:B------:R-:W-:Y:S01]  /*0b30*/  @!P6 IMAD.MOV.U32 R16, RZ, RZ, R12 ;  /* 0x000000ffff10e224 */ /* 0x000fe200078e000c */
[----:B------:R-:W-:Y:S01]  /*0b40*/  @!P6 MOV R17, R13 ;  /* 0x0000000d0011e202 */ /* 0x000fe20000000f00 */
[----:B------:R-:W1:Y:S02]  /*0b50*/  FENCE.VIEW.ASYNC.S ;  /* 0x00000000000073c6 */ /* 0x000e640000000000 */
[----:B-1----:R-:W1:Y:S01]  /*0b60*/  @!UP0 SYNCS.EXCH.64 URZ, [UR8+0x100], UR4 ;  /* 0x00010004083f85b2 */ /* 0x002e620008000100 */
[----:B------:R-:W-:Y:S01]  /*0b70*/  SEL R0, R0, 0x2, P5 ;  /* 0x0000000200007807 */ /* 0x000fe20002800000 */
[----:B------:R2:W1:Y:S01]  /*0b80*/  @!UP1 SYNCS.EXCH.64 URZ, [UR8+0x108], UR4 ;  /* 0x00010804083f95b2 */ /* 0x0004620008000100 */
[----:B------:R-:W-:Y:S01]  /*0b90*/  NOP ;  /* 0x0000000000007918 */ /* 0x000fe20000000000 */
[----:B--2---:R-:W-:-:S03]  /*0ba0*/  UIMAD.WIDE.U32 UR4, UR6, UR7, URZ ;  /* 0x00000007060472a5 */ /* 0x004fc6000f8e003f */
[----:B------:R-:W-:Y:S02]  /*0bb0*/  ULDC UR6, c[0x0][0x14] ;  /* 0x0000050000067ab9 */ /* 0x000fe40000000800 */
[----:B------:R-:W-:Y:S02]  /*0bc0*/  UIMAD.WIDE.U32 UR40, UR4, UR6, URZ ;  /* 0x00000006042872a5 */ /* 0x000fe4000f8e003f */
[----:B------:R-:W-:-:S04]  /*0bd0*/  UIMAD UR38, UR5, UR6, URZ ;  /* 0x00000006052672a4 */ /* 0x000fc8000f8e023f */
[----:B------:R-:W-:Y:S01]  /*0be0*/  UIADD3 UR38, UR41, UR38, URZ ;  /* 0x0000002629267290 */ /* 0x000fe2000fffe03f */
[----:B-1----:R-:W-:Y:S06]  /*0bf0*/  BAR.SYNC.DEFER_BLOCKING 0x0 ;  /* 0x0000000000007b1d */ /* 0x002fec0000010000 */
[----:B------:R-:W-:Y:S05]  /*0c00*/  @!P4 BRA `(.L_x_8) ;  /* 0x00000058000cc947 */ /* 0x000fea0003800000 */
[----:B------:R-:W-:-:S13]  /*0c10*/  ISETP.GT.U32.AND P0, PT, R7, 0x1, PT ;  /* 0x000000010700780c */ /* 0x000fda0003f04070 */
[----:B------:R-:W-:Y:S05]  /*0c20*/  @P0 EXIT ;  /* 0x000000000000094d */ /* 0x000fea0003800000 */
[----:B------:R-:W-:Y:S01]  /*0c30*/  ULDC.64 UR4, c[0x0][0x8f8] ;  /* 0x00023e0000047ab9 */ /* 0x000fe20000000a00 */
[----:B------:R-:W-:Y:S01]  /*0c40*/  UMOV UR47, 0xffffffff ;  /* 0xffffffff002f7882 */ /* 0x000fe20000000000 */
[----:B------:R-:W-:Y:S01]  /*0c50*/  ISETP.GE.U32.AND P0, PT, R16, UR4, PT ;  /* 0x0000000410007c0c */ /* 0x000fe2000bf06070 */
[----:B------:R-:W-:Y:S01]  /*0c60*/  IMAD.MOV.U32 R3, RZ, RZ, -0x1 ;  /* 0xffffffffff037424 */ /* 0x000fe200078e00ff */
[----:B------:R-:W-:Y:S01]  /*0c70*/  PRMT R22, RZ, 0x7610, R22 ;  /* 0x00007610ff167816 */ /* 0x000fe20000000016 */
[----:B------:R-:W-:Y:S01]  /*0c80*/  IMAD.MOV.U32 R7, RZ, RZ, -0x1 ;  /* 0xffffffffff077424 */ /* 0x000fe200078e00ff */
[----:B------:R-:W-:Y:S02]  /*0c90*/  ISETP.GE.U32.AND.EX P0, PT, R17, UR5, PT, P0 ;  /* 0x0000000511007c0c */ /* 0x000fe4000bf06100 */
[----:B------:R-:W-:-:S11]  /*0ca0*/  PRMT R6, RZ, 0x7610, R6 ;  /* 0x00007610ff067816 */ /* 0x000fd60000000006 */
[----:B------:R-:W-:Y:S05]  /*0cb0*/  @P0 BRA `(.L_x_9) ;  /* 0x0000000400580947 */ /* 0x000fea0003800000 */
[----:B------:R-:W1:Y:S01]  /*0cc0*/  LDC.64 R14, c[0x0][0x8d0] ;  /* 0x00023400ff0e7b82 */ /* 0x000e620000000a00 */
[----:B------:R-:W-:Y:S02]  /*0cd0*/  IMAD.MOV.U32 R4, RZ, RZ, R16 ;  /* 0x000000ffff047224 */ /* 0x000fe400078e0010 */
[----:B------:R-:W-:-:S05]  /*0ce0*/  IMAD.MOV.U32 R5, RZ, RZ, R17 ;  /* 0x000000ffff057224 */ /* 0x000fca00078e0011 */
[----:B------:R-:W2:Y:S08]  /*0cf0*/  LDC R20, c[0x0][0x8d8] ;  /* 0x00023600ff147b82 */ /* 0x000eb00000000800 */
[----:B------:R-:W3:Y:S01]  /*0d00*/  LDC.64 R24, c[0x0][0x8c8] ;  /* 0x00023200ff187b82 */ /* 0x000ee20000000a00 */
[----:B-1----:R-:W-:-:S04]  /*0d10*/  ISETP.NE.U32.AND P0, PT, R14, RZ, PT ;  /* 0x000000ff0e00720c */ /* 0x002fc80003f05070 */
[----:B------:R-:W-:-:S13]  /*0d20*/  ISETP.NE.AND.EX P0, PT, R15, RZ, PT, P0 ;  /* 0x000000ff0f00720c */ /* 0x000fda0003f05300 */
[----:B--23--:R-:W-:Y:S05]  /*0d30*/  @!P0 BRA `(.L_x_10) ;  /* 0x0000000000288947 */ /* 0x00cfea0003800000 */
[----:B------:R-:W1:Y:S02]  /*0d40*/  LDC R3, c[0x0][0x8dc] ;  /* 0x00023700ff037b82 */ /* 0x000e640000000800 */
[----:B-1----:R-:W-:-:S04]  /*0d50*/  IADD3 R3, P0, R16, R3, RZ ;  /* 0x0000000310037210 */ /* 0x002fc80007f1e0ff */
[----:B------:R-:W-:-:S05]  /*0d60*/  IADD3.X R11, RZ, R17, RZ, P0, !PT ;  /* 0x00000011ff0b7210 */ /* 0x000fca00007fe4ff */
[----:B------:R-:W-:-:S04]  /*0d70*/  IMAD.WIDE.U32 R4, R11, R14, RZ ;  /* 0x0000000e0b047225 */ /* 0x000fc800078e00ff */
[----:B------:R-:W-:-:S04]  /*0d80*/  IMAD.WIDE.U32 R6, P0, R3, R15, R4 ;  /* 0x0000000f03067225 */ /* 0x000fc80007800004 */
[----:B------:R-:W-:-:S04]  /*0d90*/  IMAD.WIDE.U32 R4, R3, R14, RZ ;  /* 0x0000000e03047225 */ /* 0x000fc800078e00ff */
[----:B------:R-:W-:Y:S01]  /*0da0*/  IMAD.X R13, RZ, RZ, RZ, P0 ;  /* 0x000000ffff0d7224 */ /* 0x000fe200000e06ff */
[----:B------:R-:W-:Y:S01]  /*0db0*/  IADD3 RZ, P0, R5, R6, RZ ;  /* 0x0000000605ff7210 */ /* 0x000fe20007f1e0ff */
[----:B------:R-:W-:-:S04]  /*0dc0*/  IMAD.MOV.U32 R12, RZ, RZ, R7 ;  /* 0x000000ffff0c7224 */ /* 0x000fc800078e0007 */
[----:B------:R-:W-:-:S08]  /*0dd0*/  IMAD.WIDE.U32.X R4, R11, R15, R12, P0 ;  /* 0x0000000f0b047225 */ /* 0x000fd000000e040c */
.L_x_10:
[-CC-:B------:R-:W-:Y:S01]  /*0de0*/  SHF.R.U64 R29, R4, R20.reuse, R5.reuse ;  /* 0x00000014041d7219 */ /* 0x180fe20000001205 */
[----:B------:R-:W1:Y:S01]  /*0df0*/  LDC.64 R26, c[0x0][0x8e8] ;  /* 0x00023a00ff1a7b82 */ /* 0x000e620000000a00 */
[----:B------:R-:W-:Y:S01]  /*0e00*/  SHF.R.U32.HI R3, RZ, R20, R5 ;  /* 0x00000014ff037219 */ /* 0x000fe20000011605 */
[----:B------:R-:W-:Y:S01]  /*0e10*/  ULDC UR4, c[0x0][0x150] ;  /* 0x0000540000047ab9 */ /* 0x000fe20000000800 */
[----:B------:R-:W-:Y:S01]  /*0e20*/  IADD3 R7, P0, RZ, -R29, RZ ;  /* 0x8000001dff077210 */ /* 0x000fe20007f1e0ff */
[----:B------:R-:W-:-:S04]  /*0e30*/  IMAD.MOV.U32 R11, RZ, RZ, -0x1 ;  /* 0xffffffffff0b7424 */ /* 0x000fc800078e00ff */
[----:B------:R-:W2:Y:S01]  /*0e40*/  LDC R12, c[0x0][0x8c0] ;  /* 0x00023000ff0c7b82 */ /* 0x000ea20000000800 */
[----:B------:R-:W-:Y:S02]  /*0e50*/  IMAD.X R3, RZ, RZ, ~R3, P0 ;  /* 0x000000ffff037224 */ /* 0x000fe400000e0e03 */
[----:B------:R-:W-:-:S04]  /*0e60*/  IMAD.WIDE.U32 R4, R7, R24, R16 ;  /* 0x0000001807047225 */ /* 0x000fc800078e0010 */
[----:B------:R-:W-:Y:S01]  /*0e70*/  IMAD R6, R3, R24, RZ ;  /* 0x0000001803067224 */ /* 0x000fe200078e02ff */
[----:B------:R-:W3:Y:S01]  /*0e80*/  LDC R20, c[0x0][0x8b0] ;  /* 0x00022c00ff147b82 */ /* 0x000ee20000000800 */
[----:B------:R-:W-:Y:S02]  /*0e90*/  I2FP.F32.U32 R3, R8 ;  /* 0x0000000800037245 */ /* 0x000fe40000201000 */
[----:B------:R-:W-:-:S03]  /*0ea0*/  IMAD R7, R7, R25, R6 ;  /* 0x0000001907077224 */ /* 0x000fc600078e0206 */
[----:B------:R-:W-:Y:S01]  /*0eb0*/  FMUL R3, R3, UR4 ;  /* 0x0000000403037c20 */ /* 0x000fe20008400000 */
[----:B------:R-:W-:Y:S01]  /*0ec0*/  IMAD.IADD R7, R5, 0x1, R7 ;  /* 0x0000000105077824 */ /* 0x000fe200078e0207 */
[----:B------:R-:W4:Y:S01]  /*0ed0*/  LDC R13, c[0x0][0x148] ;  /* 0x00005200ff0d7b82 */ /* 0x000f220000000800 */
[----:B-1----:R-:W-:Y:S01]  /*0ee0*/  ISETP.NE.U32.AND P0, PT, R26, RZ, PT ;  /* 0x000000ff1a00720c */ /* 0x002fe20003f05070 */
[----:B------:R-:W-:Y:S02]  /*0ef0*/  ULDC UR4, c[0x0][0x154] ;  /* 0x0000550000047ab9 */ /* 0x000fe40000000800 */
[----:B------:R-:W1:Y:S01]  /*0f00*/  F2I.U32.TRUNC.NTZ R3, R3 ;  /* 0x0000000300037305 */ /* 0x000e62000020f000 */
[----:B------:R-:W-:-:S03]  /*0f10*/  ISETP.NE.AND.EX P0, PT, R27, RZ, PT, P0 ;  /* 0x000000ff1b00720c */ /* 0x000fc60003f05300 */
[----:B------:R-:W5:Y:S01]  /*0f20*/  LDC R5, c[0x0][0x144] ;  /* 0x00005100ff057b82 */ /* 0x000f620000000800 */
[--C-:B--2---:R-:W-:Y:S02]  /*0f30*/  SHF.R.U64 R14, R4, R12, R7.reuse ;  /* 0x0000000c040e7219 */ /* 0x104fe40000001207 */
[----:B------:R-:W-:Y:S02]  /*0f40*/  I2FP.F32.U32 R4, R10 ;  /* 0x0000000a00047245 */ /* 0x000fe40000201000 */
[----:B------:R-:W-:-:S03]  /*0f50*/  SHF.R.U32.HI R7, RZ, R12, R7 ;  /* 0x0000000cff077219 */ /* 0x000fc60000011607 */
[----:B------:R-:W2:Y:S01]  /*0f60*/  LDC R21, c[0x0][0x8a8] ;  /* 0x00022a00ff157b82 */ /* 0x000ea20000000800 */
[-CC-:B---3--:R-:W-:Y:S01]  /*0f70*/  SHF.R.U64 R28, R14, R20.reuse, R7.reuse ;  /* 0x000000140e1c7219 */ /* 0x188fe20000001207 */
[----:B------:R-:W-:Y:S01]  /*0f80*/  FMUL R4, R4, UR4 ;  /* 0x0000000404047c20 */ /* 0x000fe20008400000 */
[----:B------:R-:W-:Y:S01]  /*0f90*/  SHF.R.U32.HI R6, RZ, R20, R7 ;  /* 0x00000014ff067219 */ /* 0x000fe20000011607 */
[----:B------:R-:W-:Y:S01]  /*0fa0*/  ULDC UR4, c[0x0][0x900] ;  /* 0x0002400000047ab9 */ /* 0x000fe20000000800 */
[----:B-1----:R-:W-:Y:S01]  /*0fb0*/  IADD3 R3, -R3, RZ, RZ ;  /* 0x000000ff03037210 */ /* 0x002fe20007ffe1ff */
[----:B------:R1:W3:Y:S01]  /*0fc0*/  F2I.U32.TRUNC.NTZ R12, R4 ;  /* 0x00000004000c7305 */ /* 0x0002e2000020f000 */
[--C-:B------:R-:W-:Y:S01]  /*0fd0*/  SHF.R.U64 R20, R28, UR4, R6.reuse ;  /* 0x000000041c147c19 */ /* 0x100fe20008001206 */
[----:B------:R-:W2:Y:S01]  /*0fe0*/  LDC R23, c[0x0][0x8f0] ;  /* 0x00023c00ff177b82 */ /* 0x000ea20000000800 */
[----:B------:R-:W-:Y:S02]  /*0ff0*/  SHF.R.U32.HI R6, RZ, UR4, R6 ;  /* 0x00000004ff067c19 */ /* 0x000fe40008011606 */
[----:B------:R-:W-:Y:S01]  /*1000*/  SHF.L.U32 R11, R11, UR4, RZ ;  /* 0x000000040b0b7c19 */ /* 0x000fe200080006ff */
[----:B-1----:R-:W-:-:S04]  /*1010*/  IMAD.MOV.U32 R4, RZ, RZ, R20 ;  /* 0x000000ffff047224 */ /* 0x002fc800078e0014 */
[----:B------:R-:W1:Y:S01]  /*1020*/  LDC R24, c[0x0][0x8e0] ;  /* 0x00023800ff187b82 */ /* 0x000e620000000800 */
[----:B-----5:R-:W-:Y:S02]  /*1030*/  IMAD R3, R5, R3, R8 ;  /* 0x0000000305037224 */ /* 0x020fe400078e0208 */
[----:B------:R-:W-:-:S05]  /*1040*/  IMAD.MOV.U32 R5, RZ, RZ, R6 ;  /* 0x000000ffff057224 */ /* 0x000fca00078e0006 */
[----:B------:R-:W1:Y:S01]  /*1050*/  LDC R25, c[0x0][0x8b8] ;  /* 0x00022e00ff197b82 */ /* 0x000e620000000800 */
[----:B---34-:R-:W-:Y:S05]  /*1060*/  @!P0 BRA `(.L_x_11) ;  /* 0x0000000000288947 */ /* 0x018fea0003800000 */
[----:B------:R-:W3:Y:S02]  /*1070*/  LDC R9, c[0x0][0x8f4] ;  /* 0x00023d00ff097b82 */ /* 0x000ee40000000800 */
[----:B---3--:R-:W-:-:S05]  /*1080*/  IADD3 R9, P0, R20, R9, RZ ;  /* 0x0000000914097210 */ /* 0x008fca0007f1e0ff */
[----:B------:R-:W-:-:S04]  /*1090*/  IMAD.X R15, RZ, RZ, R6, P0 ;  /* 0x000000ffff0f7224 */ /* 0x000fc800000e0606 */
[----:B------:R-:W-:-:S04]  /*10a0*/  IMAD.WIDE.U32 R4, R15, R26, RZ ;  /* 0x0000001a0f047225 */ /* 0x000fc800078e00ff */
[----:B------:R-:W-:-:S04]  /*10b0*/  IMAD.WIDE.U32 R6, P0, R9, R27, R4 ;  /* 0x0000001b09067225 */ /* 0x000fc80007800004 */
[----:B------:R-:W-:Y:S01]  /*10c0*/  IMAD.WIDE.U32 R4, R9, R26, RZ ;  /* 0x0000001a09047225 */ /* 0x000fe200078e00ff */
[----:B------:R-:W-:-:S03]  /*10d0*/  IADD3.X R9, RZ, RZ, RZ, P0, !PT ;  /* 0x000000ffff097210 */ /* 0x000fc600007fe4ff */
[----:B------:R-:W-:Y:S01]  /*10e0*/  IMAD.MOV.U32 R8, RZ, RZ, R7 ;  /* 0x000000ffff087224 */ /* 0x000fe200078e0007 */
[----:B------:R-:W-:-:S05]  /*10f0*/  IADD3 RZ, P0, R5, R6, RZ ;  /* 0x0000000605ff7210 */ /* 0x000fca0007f1e0ff */
[----:B------:R-:W-:-:S08]  /*1100*/  IMAD.WIDE.U32.X R4, R15, R27, R8, P0 ;  /* 0x0000001b0f047225 */ /* 0x000fd000000e0408 */
.L_x_11:
[----:B------:R-:W-:Y:S01]  /*1110*/  LOP3.LUT R11, RZ, R11, RZ, 0x33, !PT ;  /* 0x0000000bff0b7212 */ /* 0x000fe200078e33ff */
[----:B------:R-:W-:Y:S01]  /*1120*/  USHF.L.U32 UR4, UR37, UR4, URZ ;  /* 0x0000000425047299 */ /* 0x000fe2000800063f */
[----:B--2---:R-:W-:Y:S01]  /*1130*/  SHF.R.U64 R4, R4, R23, R5 ;  /* 0x0000001704047219 */ /* 0x004fe20000001205 */
[----:B------:R-:W-:Y:S01]  /*1140*/  VIADD R5, R21, 0xffffffff ;  /* 0xffffffff15057836 */ /* 0x000fe20000000000 */
[----:B------:R-:W-:Y:S01]  /*1150*/  LOP3.LUT R11, R28, R11, RZ, 0xc0, !PT ;  /* 0x0000000b1c0b7212 */ /* 0x000fe200078ec0ff */
[----:B------:R-:W-:Y:S01]  /*1160*/  IMAD.MOV R12, RZ, RZ, -R12 ;  /* 0x000000ffff0c7224 */ /* 0x000fe200078e0a0c */
[----:B------:R-:W-:Y:S01]  /*1170*/  R2UR UR47, R29 ;  /* 0x000000001d2f72ca */ /* 0x000fe200000e0000 */
[----:B------:R-:W-:Y:S01]  /*1180*/  IMAD.MOV R7, RZ, RZ, -R4 ;  /* 0x000000ffff077224 */ /* 0x000fe200078e0a04 */
[----:B------:R-:W-:Y:S01]  /*1190*/  LOP3.LUT R5, R14, R5, RZ, 0xc0, !PT ;  /* 0x000000050e057212 */ /* 0x000fe200078ec0ff */
[----:B------:R-:W-:Y:S02]  /*11a0*/  IMAD R6, R4, UR4, R11 ;  /* 0x0000000404067c24 */ /* 0x000fe4000f8e020b */
[----:B------:R-:W-:-:S02]  /*11b0*/  @P6 IMAD R3, R13, R12, R10 ;  /* 0x0000000c0d036224 */ /* 0x000fc400078e020a */
[----:B-1----:R-:W-:Y:S02]  /*11c0*/  IMAD R4, R7, R24, R20 ;  /* 0x0000001807047224 */ /* 0x002fe400078e0214 */
[----:B------:R-:W-:Y:S01]  /*11d0*/  IMAD R3, R6, R25, R3 ;  /* 0x0000001906037224 */ /* 0x000fe200078e0203 */
[----:B------:R-:W-:Y:S01]  /*11e0*/  MOV R6, 0x1 ;  /* 0x0000000100067802 */ /* 0x000fe20000000f00 */
[----:B------:R-:W-:-:S05]  /*11f0*/  IMAD R4, R4, R21, R5 ;  /* 0x0000001504047224 */ /* 0x000fca00078e0205 */
[----:B------:R-:W-:Y:S02]  /*1200*/  SEL R7, R4, R3, !P6 ;  /* 0x0000000304077207 */ /* 0x000fe40007000000 */
[----:B------:R-:W-:-:S07]  /*1210*/  SEL R3, R3, R4, !P6 ;  /* 0x0000000403037207 */ /* 0x000fce0007000000 */
.L_x_9:
[----:B------:R-:W-:-:S08]  /*1220*/  NOP ;  /* 0x0000000000007918 */ /* 0x000fd00000000000 */
[----:B------:R-:W1:Y:S02]  /*1230*/  USETMAXREG.TRY_ALLOC.CTAPOOL UP0, 0xe8 ;  /* 0x000000e8000079c8 */ /* 0x000e640008000600 */
[----:B-1----:R-:W-:-:S13]  /*1240*/  PLOP3.LUT P0, PT, PT, PT, UP0, 0x80, 0x0 ;  /* 0x000000000000781c */ /* 0x002fda0003f0f008 */
[----:B------:R-:W-:Y:S05]  /*1250*/  @!P0 BRA `(.L_x_9) ;  /* 0xfffffffc00f08947 */ /* 0x000fea000383ffff */
[----:B------:R-:W-:Y:S02]  /*1260*/  ULDC.64 UR4, c[0x0][0x590] ;  /* 0x0001640000047ab9 */ /* 0x000fe40000000a00 */
[----:B------:R-:W-:-:S04]  /*1270*/  ISETP.NE.U32.AND P0, PT, RZ, UR4, PT ;  /* 0x00000004ff007c0c */ /* 0x000fc8000bf05070 */
[----:B------:R-:W-:-:S13]  /*1280*/  ISETP.NE.AND.EX P0, PT, RZ, UR5, PT, P0 ;  /* 0x00000005ff007c0c */ /* 0x000fda000bf05300 */
[----:B------:R-:W-:Y:S05]  /*1290*/  @P0 BRA `(.L_x_12) ;  /* 0x00000000002c0947 */ /* 0x000fea0003800000 */
[----:B------:R-:W-:Y:S02]  /*12a0*/  ULDC.64 UR4, c[0x0][0x588] ;  /* 0x0001620000047ab9 */ /* 0x000fe40000000a00 */
[----:B------:R-:W-:-:S04]  /*12b0*/  ISETP.NE.U32.AND P0, PT, RZ, UR4, PT ;  /* 0x00000004ff007c0c */ /* 0x000fc8000bf05070 */
[----:B------:R-:W-:-:S13]  /*12c0*/  ISETP.NE.AND.EX P0, PT, RZ, UR5, PT, P0 ;  /* 0x00000005ff007c0c */ /* 0x000fda000bf05300 */
[----:B------:R-:W-:Y:S05]  /*12d0*/  @!P0 BRA `(.L_x_13) ;  /* 0x0000000000108947 */ /* 0x000fea0003800000 */
[----:B------:R-:W1:Y:S02]  /*12e0*/  LDC.64 R88, c[0x0][0x588] ;  /* 0x00016200ff587b82 */ /* 0x000e640000000a00 */
[----:B-1----:R1:W5:Y:S01]  /*12f0*/  LDG.E R88, desc[UR42][R88.64] ;  /* 0x0000002a58587981 */ /* 0x002362000c1e1900 */
[----:B------:R-:W-:Y:S01]  /*1300*/  IMAD.MOV.U32 R22, RZ, RZ, 0x1 ;  /* 0x00000001ff167424 */ /* 0x000fe200078e00ff */
[----:B------:R-:W-:Y:S06]  /*1310*/  BRA `(.L_x_12) ;  /* 0x00000000000c7947 */ /* 0x000fec0003800000 */
.L_x_13:
[----:B------:R-:W-:Y:S01]  /*1320*/  ULDC UR4, c[0x0][0x580] ;  /* 0x0001600000047ab9 */ /* 0x000fe20000000800 */
[----:B------:R-:W-:Y:S02]  /*1330*/  IMAD.MOV.U32 R22, RZ, RZ, 0x1 ;  /* 0x00000001ff167424 */ /* 0x000fe400078e00ff */
[----:B------:R-:W-:-:S07]  /*1340*/  IMAD.U32 R88, RZ, RZ, UR4 ;  /* 0x00000004ff587e24 */ /* 0x000fce000f8e00ff */
.L_x_12:
        /* <DEDUP_REMOVED lines=10> */
[----:B------:R-:W-:Y:S05]  /*13f0*/  BRA `(.L_x_14) ;  /* 0x0000000000087947 */ /* 0x000fea0003800000 */
.L_x_15:
[----:B------:R-:W-:Y:S02]  /*1400*/  ULDC UR4, c[0x0][0x5a0] ;  /* 0x0001680000047ab9 */ /* 0x000fe40000000800 */
[----:B-1----:R-:W-:-:S07]  /*1410*/  IMAD.U32 R89, RZ, RZ, UR4 ;  /* 0x00000004ff597e24 */ /* 0x002fce000f8e00ff */
.L_x_14:
[----:B------:R-:W-:-:S13]  /*1420*/  LOP3.LUT P0, RZ, R6, 0xff, RZ, 0xc0, !PT ;  /* 0x000000ff06ff7812 */ /* 0x000fda000780c0ff */
[----:B------:R-:W-:Y:S05]  /*1430*/  @!P0 EXIT ;  /* 0x000000000000894d */ /* 0x000fea0003800000 */
[----:B------:R-:W-:Y:S01]  /*1440*/  ULDC UR4, c[0x0][0x28c] ;  /* 0x0000a30000047ab9 */ /* 0x000fe20000000800 */
[----:B------:R-:W-:Y:S01]  /*1450*/  LOP3.LUT R23, R0, 0x1, RZ, 0xfc, !PT ;  /* 0x0000000100177812 */ /* 0x000fe200078efcff */
[----:B------:R-:W-:Y:S01]  /*1460*/  UIADD3 UR4, UR4, 0x3f, URZ ;  /* 0x0000003f04047890 */ /* 0x000fe2000fffe03f */
[----:B------:R-:W-:Y:S02]  /*1470*/  LOP3.LUT R156, R19, 0x1, RZ, 0xfc, !PT ;  /* 0x00000001139c7812 */ /* 0x000fe400078efcff */
[----:B------:R-:W-:Y:S01]  /*1480*/  CS2R R90, SRZ ;  /* 0x00000000005a7805 */ /* 0x000fe2000001ff00 */
[----:B------:R-:W-:Y:S01]  /*1490*/  ULDC.64 UR48, c[0x0][0x198] ;  /* 0x0000660000307ab9 */ /* 0x000fe20000000a00 */
[----:B------:R-:W-:Y:S01]  /*14a0*/  USHF.R.S32.HI UR5, URZ, 0x1f, UR4 ;  /* 0x0000001f3f057899 */ /* 0x000fe20008011404 */
[----:B------:R-:W-:-:S03]  /*14b0*/  UMOV UR39, URZ ;  /* 0x0000003f00277c82 */ /* 0x000fc60008000000 */
[----:B------:R-:W-:-:S03]  /*14c0*/  ULEA.HI UR5, UR5, UR4, URZ, 0x6 ;  /* 0x0000000405057291 */ /* 0x000fc6000f8f303f */
[----:B------:R-:W-:Y:S01]  /*14d0*/  UMOV UR4, URZ ;  /* 0x0000003f00047c82 */ /* 0x000fe20008000000 */
[----:B------:R-:W-:-:S12]  /*14e0*/  USHF.R.S32.HI UR50, URZ, 0x6, UR5 ;  /* 0x000000063f327899 */ /* 0x000fd80008011405 */
.L_x_94:
[----:B------:R-:W-:Y:S01]  /*14f0*/  LOP3.LUT R0, R18, 0x80, RZ, 0xc0, !PT ;  /* 0x0000008012007812 */ /* 0x000fe200078ec0ff */
[----:B------:R-:W3:Y:S01]  /*1500*/  S2UR UR9, SR_CgaCtaId ;  /* 0x00000000000979c3 */ /* 0x000ee20000008800 */
[----:B------:R-:W-:Y:S01]  /*1510*/  UMOV UR51, 0x400 ;  /* 0x0000040000337882 */ /* 0x000fe20000000000 */
[----:B------:R-:W-:Y:S01]  /*1520*/  UMOV UR6, URZ ;  /* 0x0000003f00067c82 */ /* 0x000fe20008000000 */
[----:B------:R-:W-:Y:S01]  /*1530*/  SHF.R.U32.HI R0, RZ, 0x7, R0 ;  /* 0x00000007ff007819 */ /* 0x000fe20000011600 */
[----:B------:R-:W-:Y:S01]  /*1540*/  UMOV UR5, URZ ;  /* 0x0000003f00057c82 */ /* 0x000fe20008000000 */
[----:B------:R-:W-:Y:S01]  /*1550*/  UMOV UR13, UR4 ;  /* 0x00000004000d7c82 */ /* 0x000fe20008000000 */
[----:B------:R-:W-:Y:S02]  /*1560*/  CS2R R92, SRZ ;  /* 0x00000000005c7805 */ /* 0x000fe4000001ff00 */
[----:B------:R-:W-:Y:S01]  /*1570*/  CS2R R94, SRZ ;  /* 0x00000000005e7805 */ /* 0x000fe2000001ff00 */
[----:B--2---:R-:W2:Y:S01]  /*1580*/  LDC R4, c[0x0][0x28c] ;  /* 0x0000a300ff047b82 */ /* 0x004ea20000000800 */
[----:B------:R-:W4:Y:S01]  /*1590*/  SHFL.IDX PT, R0, R0, RZ, 0x1f ;  /* 0x00001fff00007589 */ /* 0x000f2200000e0000 */
[----:B------:R-:W-:-:S02]  /*15a0*/  CS2R R96, SRZ ;  /* 0x0000000000607805 */ /* 0x000fc4000001ff00 */
[----:B------:R-:W-:Y:S02]  /*15b0*/  CS2R R98, SRZ ;  /* 0x0000000000627805 */ /* 0x000fe4000001ff00 */
[----:B------:R-:W-:Y:S02]  /*15c0*/  CS2R R100, SRZ ;  /* 0x0000000000647805 */ /* 0x000fe4000001ff00 */
[----:B------:R-:W-:Y:S02]  /*15d0*/  CS2R R102, SRZ ;  /* 0x0000000000667805 */ /* 0x000fe4000001ff00 */
[----:B------:R-:W-:Y:S02]  /*15e0*/  CS2R R104, SRZ ;  /* 0x0000000000687805 */ /* 0x000fe4000001ff00 */
[----:B------:R-:W-:Y:S02]  /*15f0*/  CS2R R106, SRZ ;  /* 0x00000000006a7805 */ /* 0x000fe4000001ff00 */
[----:B------:R-:W-:-:S02]  /*1600*/  CS2R R108, SRZ ;  /* 0x00000000006c7805 */ /* 0x000fc4000001ff00 */
[----:B------:R-:W-:Y:S02]  /*1610*/  CS2R R110, SRZ ;  /* 0x00000000006e7805 */ /* 0x000fe4000001ff00 */
[----:B------:R-:W-:Y:S02]  /*1620*/  CS2R R112, SRZ ;  /* 0x0000000000707805 */ /* 0x000fe4000001ff00 */
[----:B------:R-:W-:Y:S02]  /*1630*/  CS2R R114, SRZ ;  /* 0x0000000000727805 */ /* 0x000fe4000001ff00 */
[----:B------:R-:W-:Y:S02]  /*1640*/  CS2R R116, SRZ ;  /* 0x0000000000747805 */ /* 0x000fe4000001ff00 */
[----:B------:R-:W-:Y:S02]  /*1650*/  CS2R R118, SRZ ;  /* 0x0000000000767805 */ /* 0x000fe4000001ff00 */
[----:B------:R-:W-:-:S02]  /*1660*/  CS2R R120, SRZ ;  /* 0x0000000000787805 */ /* 0x000fc4000001ff00 */
[----:B------:R-:W-:Y:S01]  /*1670*/  CS2R R122, SRZ ;  /* 0x00000000007a7805 */ /* 0x000fe2000001ff00 */
[----:B---3--:R-:W-:Y:S01]  /*1680*/  ULEA UR51, UR9, UR51, 0x18 ;  /* 0x0000003309337291 */ /* 0x008fe2000f8ec03f */
[----:B------:R-:W-:Y:S02]  /*1690*/  CS2R R124, SRZ ;  /* 0x00000000007c7805 */ /* 0x000fe4000001ff00 */
[----:B------:R-:W-:Y:S02]  /*16a0*/  CS2R R126, SRZ ;  /* 0x00000000007e7805 */ /* 0x000fe4000001ff00 */
[----:B------:R-:W-:Y:S02]  /*16b0*/  CS2R R128, SRZ ;  /* 0x0000000000807805 */ /* 0x000fe4000001ff00 */
[----:B------:R-:W-:Y:S02]  /*16c0*/  CS2R R130, SRZ ;  /* 0x0000000000827805 */ /* 0x000fe4000001ff00 */
[----:B------:R-:W-:-:S02]  /*16d0*/  CS2R R132, SRZ ;  /* 0x0000000000847805 */ /* 0x000fc4000001ff00 */
[----:B------:R-:W-:Y:S02]  /*16e0*/  CS2R R134, SRZ ;  /* 0x0000000000867805 */ /* 0x000fe4000001ff00 */
[----:B------:R-:W-:Y:S02]  /*16f0*/  CS2R R136, SRZ ;  /* 0x0000000000887805 */ /* 0x000fe4000001ff00 */
[----:B--2---:R-:W-:Y:S02]  /*1700*/  ISETP.GE.AND P0, PT, R4, 0x1, PT ;  /* 0x000000010400780c */ /* 0x004fe40003f06270 */
[----:B------:R-:W-:Y:S02]  /*1710*/  CS2R R138, SRZ ;  /* 0x00000000008a7805 */ /* 0x000fe4000001ff00 */
[----:B----4-:R-:W-:Y:S02]  /*1720*/  R2UR UR7, R0 ;  /* 0x00000000000772ca */ /* 0x010fe400000e0000 */
        /* <DEDUP_REMOVED lines=8> */
[----:B------:R-:W-:Y:S02]  /*17b0*/  MOV R6, UR39 ;  /* 0x0000002700067c02 */ /* 0x000fe40008000f00 */
[----:B------:R-:W-:Y:S02]  /*17c0*/  CS2R R24, SRZ ;  /* 0x0000000000187805 */ /* 0x000fe4000001ff00 */
[----:B------:R-:W-:Y:S02]  /*17d0*/  CS2R R26, SRZ ;  /* 0x00000000001a7805 */ /* 0x000fe4000001ff00 */
[----:B------:R-:W-:Y:S01]  /*17e0*/  CS2R R28, SRZ ;  /* 0x00000000001c7805 */ /* 0x000fe2000001ff00 */
[----:B------:R-:W-:Y:S01]  /*17f0*/  ULEA.HI UR8, UR7, UR7, URZ, 0x1 ;  /* 0x0000000707087291 */ /* 0x000fe2000f8f083f */
[----:B------:R-:W-:-:S02]  /*1800*/  CS2R R30, SRZ ;  /* 0x00000000001e7805 */ /* 0x000fc4000001ff00 */
[----:B------:R-:W-:Y:S02]  /*1810*/  CS2R R32, SRZ ;  /* 0x0000000000207805 */ /* 0x000fe4000001ff00 */
[----:B------:R-:W-:Y:S01]  /*1820*/  CS2R R34, SRZ ;  /* 0x0000000000227805 */ /* 0x000fe2000001ff00 */
[----:B------:R-:W-:Y:S01]  /*1830*/  ULOP3.LUT UR8, UR8, 0xffffe, URZ, 0xc0, !UPT ;  /* 0x000ffffe08087892 */ /* 0x000fe2000f8ec03f */
[----:B------:R-:W-:Y:S02]  /*1840*/  CS2R R36, SRZ ;  /* 0x0000000000247805 */ /* 0x000fe4000001ff00 */
[----:B------:R-:W-:Y:S02]  /*1850*/  CS2R R38, SRZ ;  /* 0x0000000000267805 */ /* 0x000fe4000001ff00 */
[----:B------:R-:W-:Y:S01]  /*1860*/  CS2R R40, SRZ ;  /* 0x0000000000287805 */ /* 0x000fe2000001ff00 */
[----:B------:R-:W-:Y:S01]  /*1870*/  UIADD3 UR8, UR7, -UR8, URZ ;  /* 0x8000000807087290 */ /* 0x000fe2000fffe03f */
[----:B------:R-:W-:-:S02]  /*1880*/  CS2R R42, SRZ ;  /* 0x00000000002a7805 */ /* 0x000fc4000001ff00 */
[----:B------:R-:W-:Y:S01]  /*1890*/  CS2R R44, SRZ ;  /* 0x00000000002c7805 */ /* 0x000fe2000001ff00 */
[----:B------:R-:W-:Y:S01]  /*18a0*/  UMOV UR7, URZ ;  /* 0x0000003f00077c82 */ /* 0x000fe20008000000 */
[----:B------:R-:W-:Y:S01]  /*18b0*/  ULEA UR8, UR8, UR51, 0xc ;  /* 0x0000003308087291 */ /* 0x000fe2000f8e603f */
[----:B------:R-:W-:Y:S02]  /*18c0*/  CS2R R46, SRZ ;  /* 0x00000000002e7805 */ /* 0x000fe4000001ff00 */
[----:B------:R-:W-:Y:S02]  /*18d0*/  CS2R R48, SRZ ;  /* 0x0000000000307805 */ /* 0x000fe4000001ff00 */
[----:B------:R-:W-:Y:S01]  /*18e0*/  CS2R R50, SRZ ;  /* 0x0000000000327805 */ /* 0x000fe2000001ff00 */
[----:B------:R-:W-:Y:S01]  /*18f0*/  UIADD3 UR8, UR8, 0x6300, URZ ;  /* 0x0000630008087890 */ /* 0x000fe2000fffe03f */
[----:B------:R-:W-:Y:S02]  /*1900*/  CS2R R52, SRZ ;  /* 0x0000000000347805 */ /* 0x000fe4000001ff00 */
[----:B------:R-:W-:-:S02]  /*1910*/  CS2R R54, SRZ ;  /* 0x0000000000367805 */ /* 0x000fc4000001ff00 */
[----:B------:R-:W-:Y:S01]  /*1920*/  CS2R R56, SRZ ;  /* 0x0000000000387805 */ /* 0x000fe2000001ff00 */
[----:B------:R-:W-:Y:S01]  /*1930*/  USHF.R.U32.HI UR8, URZ, 0x4, UR8 ;  /* 0x000000043f087899 */ /* 0x000fe20008011608 */
[----:B------:R-:W-:Y:S02]  /*1940*/  CS2R R58, SRZ ;  /* 0x00000000003a7805 */ /* 0x000fe4000001ff00 */
[----:B------:R-:W-:Y:S02]  /*1950*/  CS2R R60, SRZ ;  /* 0x00000000003c7805 */ /* 0x000fe4000001ff00 */
[----:B------:R-:W-:Y:S01]  /*1960*/  CS2R R62, SRZ ;  /* 0x00000000003e7805 */ /* 0x000fe2000001ff00 */
[----:B------:R-:W-:Y:S01]  /*1970*/  ULOP3.LUT UR12, UR8, 0x3fff, URZ, 0xc0, !UPT ;  /* 0x00003fff080c7892 */ /* 0x000fe2000f8ec03f */
        /* <DEDUP_REMOVED lines=11> */
[----:B------:R-:W-:Y:S01]  /*1a30*/  CS2R R86, SRZ ;  /* 0x0000000000567805 */ /* 0x000fe2000001ff00 */
[----:B------:R-:W-:Y:S06]  /*1a40*/  @!P0 BRA `(.L_x_16) ;  /* 0x0000000800348947 */ /* 0x000fec0003800000 */
[----:B------:R-:W-:-:S13]  /*1a50*/  ISETP.NE.AND P1, PT, R156, 0x3, PT ;  /* 0x000000039c00780c */ /* 0x000fda0003f25270 */
[----:B------:R-:W-:Y:S05]  /*1a60*/  @!P1 BRA `(.L_x_17) ;  /* 0x0000000000049947 */ /* 0x000fea0003800000 */
[----:B------:R-:W-:Y:S01]  /*1a70*/  BPT.TRAP 0x1 ;  /* 0x000000040000795c */ /* 0x000fe20000300000 */
.L_x_17:
[----:B------:R-:W-:Y:S01]  /*1a80*/  ULEA UR5, UR4, UR51, 0x3 ;  /* 0x0000003304057291 */ /* 0x000fe2000f8e183f */
[----:B------:R-:W-:-:S05]  /*1a90*/  IMAD.U32 R0, RZ, RZ, UR39 ;  /* 0x00000027ff007e24 */ /* 0x000fca000f8e00ff */
[----:B------:R-:W-:-:S04]  /*1aa0*/  SHF.L.U32 R0, R0, 0x1f, RZ ;  /* 0x0000001f00007819 */ /* 0x000fc800000006ff */
[----:B------:R2:W3:Y:S01]  /*1ab0*/  SYNCS.PHASECHK.TRANS64.TRYWAIT P0, [UR5], R0 ;  /* 0x00000000ff0075a7 */ /* 0x0004e20008000145 */
[----:B------:R-:W-:Y:S05]  /*1ac0*/  @!P1 BRA `(.L_x_18) ;  /* 0x0000000000049947 */ /* 0x000fea0003800000 */
[----:B------:R-:W-:Y:S01]  /*1ad0*/  BPT.TRAP 0x1 ;  /* 0x000000040000795c */ /* 0x000fe20000300000 */
.L_x_18:
[----:B---3--:R-:W-:Y:S05]  /*1ae0*/  @P0 BRA `(.L_x_19) ;  /* 0x0000000000080947 */ /* 0x008fea0003800000 */
[----:B------:R-:W3:Y:S02]  /*1af0*/  SYNCS.PHASECHK.TRANS64.TRYWAIT P0, [UR5], R0 ;  /* 0x00000000ff0075a7 */ /* 0x000ee40008000145 */
[----:B---3--:R-:W-:Y:S05]  /*1b00*/  @!P0 BRA `(.L_x_20) ;  /* 0x00000074008c8947 */ /* 0x008fea0003800000 */
.L_x_19:
[----:B------:R-:W-:Y:S01]  /*1b10*/  UIADD3 UR5, UR51, 0x1e300, URZ ;  /* 0x0001e30033057890 */ /* 0x000fe2000fffe03f */
[----:B------:R-:W-:Y:S01]  /*1b20*/  WARPGROUP.ARRIVE ;  /* 0x00000000000079c5 */ /* 0x000fe20000000000 */
[----:B------:R-:W-:Y:S01]  /*1b30*/  ULOP3.LUT UR8, UR12, 0x10000, URZ, 0xfc, !UPT ;  /* 0x000100000c087892 */ /* 0x000fe2000f8efc3f */
[----:B------:R-:W-:Y:S01]  /*1b40*/  CS2R R92, SRZ ;  /* 0x00000000005c7805 */ /* 0x000fe2000001ff00 */
[----:B------:R-:W-:Y:S01]  /*1b50*/  USHF.R.U32.HI UR5, URZ, 0x4, UR5 ;  /* 0x000000043f057899 */ /* 0x000fe20008011605 */
[----:B------:R-:W-:Y:S01]  /*1b60*/  CS2R R94, SRZ ;  /* 0x00000000005e7805 */ /* 0x000fe2000001ff00 */
[----:B------:R-:W-:Y:S01]  /*1b70*/  ULEA UR8, UR4, UR8, 0x9 ;  /* 0x0000000804087291 */ /* 0x000fe2000f8e483f */
[----:B------:R-:W-:Y:S01]  /*1b80*/  CS2R R96, SRZ ;  /* 0x0000000000607805 */ /* 0x000fe2000001ff00 */
[----:B------:R-:W-:Y:S01]  /*1b90*/  ULOP3.LUT UR5, UR5, 0x3fff, URZ, 0xc0, !UPT ;  /* 0x00003fff05057892 */ /* 0x000fe2000f8ec03f */
[----:B------:R-:W-:Y:S01]  /*1ba0*/  CS2R R98, SRZ ;  /* 0x0000000000627805 */ /* 0x000fe2000001ff00 */
[----:B------:R-:W-:Y:S01]  /*1bb0*/  UMOV UR9, 0x80000020 ;  /* 0x8000002000097882 */ /* 0x000fe20000000000 */
[----:B------:R-:W-:Y:S01]  /*1bc0*/  UMOV UR11, 0x80000020 ;  /* 0x80000020000b7882 */ /* 0x000fe20000000000 */
[----:B------:R-:W-:Y:S01]  /*1bd0*/  ULOP3.LUT UR5, UR5, 0x10000, URZ, 0xfc, !UPT ;  /* 0x0001000005057892 */ /* 0x000fe2000f8efc3f */
[----:B------:R-:W-:Y:S01]  /*1be0*/  CS2R R100, SRZ ;  /* 0x0000000000647805 */ /* 0x000fe2000001ff00 */
[----:B------:R-:W-:Y:S01]  /*1bf0*/  ULDC UR6, c[0x0][0x50c] ;  /* 0x0001430000067ab9 */ /* 0x000fe20000000800 */
[----:B------:R-:W-:Y:S01]  /*1c00*/  CS2R R102, SRZ ;  /* 0x0000000000667805 */ /* 0x000fe2000001ff00 */
[----:B------:R-:W-:Y:S01]  /*1c10*/  ULEA UR10, UR4, UR5, 0x9 ;  /* 0x00000005040a7291 */ /* 0x000fe2000f8e483f */
[----:B------:R-:W-:Y:S01]  /*1c20*/  CS2R R104, SRZ ;  /* 0x0000000000687805 */ /* 0x000fe2000001ff00 */
[----:B------:R-:W-:Y:S01]  /*1c30*/  UISETP.NE.AND UP0, UPT, UR6, 0x2, UPT ;  /* 0x000000020600788c */ /* 0x000fe2000bf05270 */
[----:B------:R-:W-:Y:S01]  /*1c40*/  CS2R R106, SRZ ;  /* 0x00000000006a7805 */ /* 0x000fe2000001ff00 */
[----:B------:R-:W-:Y:S01]  /*1c50*/  UMOV UR5, 0x2 ;  /* 0x0000000200057882 */ /* 0x000fe20000000000 */
[----:B------:R-:W-:Y:S01]  /*1c60*/  CS2R R108, SRZ ;  /* 0x00000000006c7805 */ /* 0x000fe2000001ff00 */
[----:B------:R-:W-:Y:S01]  /*1c70*/  USEL UR6, URZ, 0x1, UP0 ;  /* 0x000000013f067887 */ /* 0x000fe20008000000 */
[----:B------:R-:W-:-:S02]  /*1c80*/  CS2R R110, SRZ ;  /* 0x00000000006e7805 */ /* 0x000fc4000001ff00 */
[----:B------:R-:W-:Y:S01]  /*1c90*/  CS2R R112, SRZ ;  /* 0x0000000000707805 */ /* 0x000fe2000001ff00 */
[----:B------:R-:W-:Y:S01]  /*1ca0*/  QGMMA.64x128x32.F32.E4M3.E4M3 R24, gdesc[UR8], RZ, !UPT, gsb0 ;  /* 0x01e00000081879f3 */ /* 0x000fe2000c0008ff */
[----:B------:R-:W-:Y:S01]  /*1cb0*/  UIADD3 UR8, UR8, 0x2, URZ ;  /* 0x0000000208087890 */ /* 0x000fe2000fffe03f */
[----:B------:R-:W-:Y:S01]  /*1cc0*/  CS2R R114, SRZ ;  /* 0x0000000000727805 */ /* 0x000fe2000001ff00 */
[----:B------:R-:W-:Y:S01]  /*1cd0*/  UIADD3 UR10, UR10, 0x2, URZ ;  /* 0x000000020a0a7890 */ /* 0x000fe2000fffe03f */
[----:B------:R-:W-:Y:S01]  /*1ce0*/  ISETP.NE.AND P0, PT, RZ, UR6, PT ;  /* 0x00000006ff007c0c */ /* 0x000fe2000bf05270 */
[----:B------:R-:W-:Y:S01]  /*1cf0*/  UMOV UR9, 0x80000020 ;  /* 0x8000002000097882 */ /* 0x000fe20000000000 */
[----:B------:R-:W-:Y:S01]  /*1d00*/  UMOV UR11, 0x80000020 ;  /* 0x80000020000b7882 */ /* 0x000fe20000000000 */
        /* <DEDUP_REMOVED lines=19> */
[----:B------:R-:W-:Y:S01]  /*1e40*/  CS2R R154, SRZ ;  /* 0x00000000009a7805 */ /* 0x000fe2000001ff00 */
[----:B------:R-:W-:-:S02]  /*1e50*/  WARPGROUP.DEPBAR.LE gsb0, 0x0 ;  /* 0x00008000000079c5 */ /* 0x000fc40000010000 */
[----:B------:R-:W-:-:S06]  /*1e60*/  WARPGROUP.ARRIVE ;  /* 0x00000000000079c5 */ /* 0x000fcc0000000000 */
[----:B------:R-:W-:Y:S03]  /*1e70*/  QGMMA.64x128x32.F32.E4M3.E4M3 R24, gdesc[UR8], R24, gsb0 ;  /* 0x01e00000081879f3 */ /* 0x000fe60008000818 */
[----:B------:R-:W-:Y:S02]  /*1e80*/  WARPGROUP.DEPBAR.LE gsb0, 0x0 ;  /* 0x00008000000079c5 */ /* 0x000fe40000010000 */
[----:B------:R-:W-:Y:S05]  /*1e90*/  @!P0 BRA `(.L_x_21) ;  /* 0x0000000400048947 */ /* 0x000fea0003800000 */
[----:B------:R-:W-:Y:S01]  /*1ea0*/  FADD R155, RZ, R24 ;  /* 0x00000018ff9b7221 */ /* 0x000fe20000000000 */
[----:B------:R-:W-:-:S01]  /*1eb0*/  FADD R154, RZ, R25 ;  /* 0x00000019ff9a7221 */ /* 0x000fc20000000000 */
        /* <DEDUP_REMOVED lines=62> */
[----:B------:R-:W-:-:S06]  /*22a0*/  UMOV UR5, URZ ;  /* 0x0000003f00057c82 */ /* 0x000fcc0008000000 */
.L_x_21:
[----:B------:R-:W-:-:S04]  /*22b0*/  UIADD3 UR13, UR4, 0x1, URZ ;  /* 0x00000001040d7890 */ /* 0x000fc8000fffe03f */
[----:B------:R-:W-:-:S04]  /*22c0*/  UISETP.NE.AND UP0, UPT, UR13, 0xc, UPT ;  /* 0x0000000c0d00788c */ /* 0x000fc8000bf05270 */
[----:B------:R-:W-:Y:S02]  /*22d0*/  USEL UR7, URZ, 0x1, UP0 ;  /* 0x000000013f077887 */ /* 0x000fe40008000000 */
[----:B------:R-:W-:Y:S02]  /*22e0*/  USEL UR13, UR13, URZ, UP0 ;  /* 0x0000003f0d0d7287 */ /* 0x000fe40008000000 */
[----:B------:R-:W-:-:S06]  /*22f0*/  ULOP3.LUT UR7, UR39, UR7, URZ, 0x3c, !UPT ;  /* 0x0000000727077292 */ /* 0x000fcc000f8e3c3f */
[----:B------:R-:W-:Y:S01]  /*2300*/  IMAD.U32 R6, RZ, RZ, UR7 ;  /* 0x00000007ff067e24 */ /* 0x000fe2000f8e00ff */
[----:B------:R-:W-:-:S06]  /*2310*/  UMOV UR7, 0x1 ;  /* 0x0000000100077882 */ /* 0x000fcc0000000000 */
.L_x_16:
[----:B------:R-:W-:-:S04]  /*2320*/  UISETP.LT.AND UP0, UPT, UR50, 0x1, UPT ;  /* 0x000000013200788c */ /* 0x000fc8000bf01270 */
[----:B------:R-:W-:-:S04]  /*2330*/  USEL UR8, UR50, 0x1, UP0 ;  /* 0x0000000132087887 */ /* 0x000fc80008000000 */
[----:B------:R-:W-:-:S04]  /*2340*/  UIADD3 UR8, UR50, -UR8, URZ ;  /* 0x8000000832087290 */ /* 0x000fc8000fffe03f */
[----:B------:R-:W-:-:S06]  /*2350*/  UISETP.GE.AND UP0, UPT, UR8, 0x1, UPT ;  /* 0x000000010800788c */ /* 0x000fcc000bf06270 */
[----:B------:R-:W-:-:S13]  /*2360*/  PLOP3.LUT P0, PT, PT, PT, UP0, 0x80, 0x0 ;  /* 0x000000000000781c */ /* 0x000fda0003f0f008 */
[----:B------:R-:W-:Y:S05]  /*2370*/  @!P0 BRA `(.L_x_22) ;  /* 0x0000000400fc8947 */ /* 0x000fea0003800000 */
[----:B--23--:R-:W-:Y:S01]  /*2380*/  IMAD.U32 R0, RZ, RZ, UR8 ;  /* 0x00000008ff007e24 */ /* 0x00cfe2000f8e00ff */
[----:B------:R-:W-:Y:S01]  /*2390*/  UMOV UR14, UR4 ;  /* 0x00000004000e7c82 */ /* 0x000fe20008000000 */
[----:B------:R-:W-:-:S05]  /*23a0*/  ULDC UR15, c[0x0][0x50c] ;  /* 0x00014300000f7ab9 */ /* 0x000fca0000000800 */
.L_x_30:
[----:B------:R-:W-:-:S13]  /*23b0*/  ISETP.NE.AND P1, PT, R156, 0x3, PT ;  /* 0x000000039c00780c */ /* 0x000fda0003f25270 */
[----:B--23--:R-:W-:Y:S05]  /*23c0*/  @!P1 BRA `(.L_x_23) ;  /* 0x0000000000049947 */ /* 0x00cfea0003800000 */
[----:B------:R-:W-:Y:S01]  /*23d0*/  BPT.TRAP 0x1 ;  /* 0x000000040000795c */ /* 0x000fe20000300000 */
.L_x_23:
[----:B------:R-:W-:Y:S01]  /*23e0*/  ULEA UR8, UR13, UR51, 0x3 ;  /* 0x000000330d087291 */ /* 0x000fe2000f8e183f */
[----:B------:R-:W-:-:S08]  /*23f0*/  SHF.L.U32 R4, R6, 0x1f, RZ ;  /* 0x0000001f06047819 */ /* 0x000fd000000006ff */
[----:B------:R2:W3:Y:S01]  /*2400*/  SYNCS.PHASECHK.TRANS64.TRYWAIT P0, [UR8], R4 ;  /* 0x00000004ff0075a7 */ /* 0x0004e20008000148 */
[----:B------:R-:W-:Y:S05]  /*2410*/  @!P1 BRA `(.L_x_24) ;  /* 0x0000000000049947 */ /* 0x000fea0003800000 */
[----:B------:R-:W-:Y:S01]  /*2420*/  BPT.TRAP 0x1 ;  /* 0x000000040000795c */ /* 0x000fe20000300000 */
.L_x_24:
[----:B---3--:R-:W-:Y:S05]  /*2430*/  @P0 BRA `(.L_x_25) ;  /* 0x0000000000080947 */ /* 0x008fea0003800000 */
[----:B------:R-:W3:Y:S02]  /*2440*/  SYNCS.PHASECHK.TRANS64.TRYWAIT P0, [UR8], R4 ;  /* 0x00000004ff0075a7 */ /* 0x000ee40008000148 */
[----:B---3--:R-:W-:Y:S05]  /*2450*/  @!P0 BRA `(.L_x_26) ;  /* 0x0000006c00508947 */ /* 0x008fea0003800000 */
.L_x_25:
[----:B------:R-:W-:Y:S01]  /*2460*/  UIADD3 UR8, UR51, 0x1e300, URZ ;  /* 0x0001e30033087890 */ /* 0x000fe2000fffe03f */
[----:B------:R-:W-:Y:S01]  /*2470*/  WARPGROUP.ARRIVE ;  /* 0x00000000000079c5 */ /* 0x000fe20000000000 */
[----:B------:R-:W-:Y:S02]  /*2480*/  UISETP.NE.AND UP0, UPT, UR6, URZ, UPT ;  /* 0x0000003f0600728c */ /* 0x000fe4000bf05270 */
[----:B------:R-:W-:Y:S02]  /*2490*/  USHF.R.U32.HI UR8, URZ, 0x4, UR8 ;  /* 0x000000043f087899 */ /* 0x000fe40008011608 */
[----:B------:R-:W-:Y:S02]  /*24a0*/  USEL UR7, UR7, URZ, !UP0 ;  /* 0x0000003f07077287 */ /* 0x000fe4000c000000 */
[----:B------:R-:W-:Y:S02]  /*24b0*/  ULOP3.LUT UR6, UR8, 0x3fff, URZ, 0xc0, !UPT ;  /* 0x00003fff08067892 */ /* 0x000fe4000f8ec03f */
[----:B------:R-:W-:-:S02]  /*24c0*/  ULOP3.LUT UR8, UR12, 0x10000, URZ, 0xfc, !UPT ;  /* 0x000100000c087892 */ /* 0x000fc4000f8efc3f */
[----:B------:R-:W-:Y:S02]  /*24d0*/  ULOP3.LUT UR6, UR6, 0x10000, URZ, 0xfc, !UPT ;  /* 0x0001000006067892 */ /* 0x000fe4000f8efc3f */
[----:B------:R-:W-:Y:S02]  /*24e0*/  UISETP.NE.U32.AND UP0, UPT, UR7, URZ, UPT ;  /* 0x0000003f0700728c */ /* 0x000fe4000bf05070 */
[----:B------:R-:W-:Y:S02]  /*24f0*/  ULEA UR8, UR13, UR8, 0x9 ;  /* 0x000000080d087291 */ /* 0x000fe4000f8e483f */
[----:B------:R-:W-:Y:S01]  /*2500*/  ULEA UR10, UR13, UR6, 0x9 ;  /* 0x000000060d0a7291 */ /* 0x000fe2000f8e483f */
[----:B------:R-:W-:Y:S01]  /*2510*/  UMOV UR9, 0x80000020 ;  /* 0x8000002000097882 */ /* 0x000fe20000000000 */
[----:B------:R-:W-:Y:S01]  /*2520*/  UMOV UR11, 0x80000020 ;  /* 0x80000020000b7882 */ /* 0x000fe20000000000 */
[----:B------:R-:W-:-:S06]  /*2530*/  UIADD3 UR5, UR5, 0x2, URZ ;  /* 0x0000000205057890 */ /* 0x000fcc000fffe03f */
[----:B------:R-:W-:Y:S01]  /*2540*/  QGMMA.64x128x32.F32.E4M3.E4M3 R24, gdesc[UR8], R24, UP0, gsb0 ;  /* 0x01e00000081879f3 */ /* 0x000fe2000b800818 */
[----:B------:R-:W-:Y:S02]  /*2550*/  UIADD3 UR8, UR8, 0x2, URZ ;  /* 0x0000000208087890 */ /* 0x000fe4000fffe03f */
[----:B------:R-:W-:Y:S01]  /*2560*/  UIADD3 UR10, UR10, 0x2, URZ ;  /* 0x000000020a0a7890 */ /* 0x000fe2000fffe03f */
[----:B------:R-:W-:Y:S01]  /*2570*/  UMOV UR9, 0x80000020 ;  /* 0x8000002000097882 */ /* 0x000fe20000000000 */
[----:B------:R-:W-:Y:S01]  /*2580*/  UMOV UR11, 0x80000020 ;  /* 0x80000020000b7882 */ /* 0x000fe20000000000 */
[----:B------:R-:W-:-:S04]  /*2590*/  UISETP.NE.AND UP0, UPT, UR5, UR15, UPT ;  /* 0x0000000f0500728c */ /* 0x000fc8000bf05270 */
[----:B------:R-:W-:-:S06]  /*25a0*/  USEL UR6, URZ, 0x1, UP0 ;  /* 0x000000013f067887 */ /* 0x000fcc0008000000 */
[----:B------:R-:W-:Y:S01]  /*25b0*/  ISETP.NE.AND P0, PT, RZ, UR6, PT ;  /* 0x00000006ff007c0c */ /* 0x000fe2000bf05270 */
[----:B------:R-:W-:Y:S02]  /*25c0*/  WARPGROUP.DEPBAR.LE gsb0, 0x0 ;  /* 0x00008000000079c5 */ /* 0x000fe40000010000 */
[----:B------:R-:W-:-:S06]  /*25d0*/  WARPGROUP.ARRIVE ;  /* 0x00000000000079c5 */ /* 0x000fcc0000000000 */
[----:B------:R-:W-:Y:S03]  /*25e0*/  QGMMA.64x128x32.F32.E4M3.E4M3 R24, gdesc[UR8], R24, gsb0 ;  /* 0x01e00000081879f3 */ /* 0x000fe60008000818 */
[----:B------:R-:W-:Y:S02]  /*25f0*/  WARPGROUP.DEPBAR.LE gsb0, 0x0 ;  /* 0x00008000000079c5 */ /* 0x000fe40000010000 */
[----:B------:R-:W-:Y:S05]  /*2600*/  @!P0 BRA `(.L_x_27) ;  /* 0x0000000400048947 */ /* 0x000fea0003800000 */
[----:B------:R-:W-:Y:S01]  /*2610*/  FADD R155, R24, R155 ;  /* 0x0000009b189b7221 */ /* 0x000fe20000000000 */
[----:B------:R-:W-:-:S01]  /*2620*/  FADD R154, R25, R154 ;  /* 0x0000009a199a7221 */ /* 0x000fc20000000000 */
        /* <DEDUP_REMOVED lines=62> */
[----:B------:R-:W-:-:S06]  /*2a10*/  UMOV UR5, URZ ;  /* 0x0000003f00057c82 */ /* 0x000fcc0008000000 */
.L_x_27:
[----:B------:R-:W-:Y:S05]  /*2a20*/  @!P1 BRA `(.L_x_28) ;  /* 0x0000000000049947 */ /* 0x000fea0003800000 */
[----:B------:R-:W-:Y:S01]  /*2a30*/  BPT.TRAP 0x1 ;  /* 0x000000040000795c */ /* 0x000fe20000300000 */
.L_x_28:
[----:B------:R-:W-:Y:S01]  /*2a40*/  ULEA UR7, UR14, UR51, 0x3 ;  /* 0x000000330e077291 */ /* 0x000fe2000f8e183f */
[----:B------:R-:W-:-:S03]  /*2a50*/  ISETP.GT.U32.AND P0, PT, R19, 0x1, PT ;  /* 0x000000011300780c */ /* 0x000fc60003f04070 */
[----:B------:R-:W-:-:S04]  /*2a60*/  UIADD3 UR7, UR7, 0x60, URZ ;  /* 0x0000006007077890 */ /* 0x000fc8000fffe03f */
[----:B------:R-:W-:-:S09]  /*2a70*/  UPRMT UR7, URZ, 0x654, UR7 ;  /* 0x000006543f077896 */ /* 0x000fd20008000007 */
[----:B------:R-:W-:Y:S01]  /*2a80*/  SYNCS.ARRIVE.TRANS64.RED.A1T0 RZ, [UR7], RZ ;  /* 0x000000ffffff79a7 */ /* 0x000fe20008100407 */
[----:B------:R-:W-:Y:S05]  /*2a90*/  @P0 BRA `(.L_x_29) ;  /* 0x0000000000040947 */ /* 0x000fea0003800000 */
[----:B------:R-:W-:Y:S01]  /*2aa0*/  BPT.TRAP 0x1 ;  /* 0x000000040000795c */ /* 0x000fe20000300000 */
.L_x_29:
[----:B------:R-:W-:Y:S01]  /*2ab0*/  UIADD3 UR13, UR13, 0x1, URZ ;  /* 0x000000010d0d7890 */ /* 0x000fe2000fffe03f */
[C---:B------:R-:W-:Y:S01]  /*2ac0*/  ISETP.GT.AND P0, PT, R0.reuse, 0x1, PT ;  /* 0x000000010000780c */ /* 0x040fe20003f04270 */
[----:B------:R-:W-:Y:S01]  /*2ad0*/  UIADD3 UR14, UR14, 0x1, URZ ;  /* 0x000000010e0e7890 */ /* 0x000fe2000fffe03f */
[----:B------:R-:W-:Y:S01]  /*2ae0*/  VIADD R0, R0, 0xffffffff ;  /* 0xffffffff00007836 */ /* 0x000fe20000000000 */
[----:B------:R-:W-:Y:S02]  /*2af0*/  UISETP.NE.AND UP0, UPT, UR13, 0xc, UPT ;  /* 0x0000000c0d00788c */ /* 0x000fe4000bf05270 */
[----:B------:R-:W-:Y:S02]  /*2b00*/  UISETP.NE.AND UP1, UPT, UR14, 0xc, UPT ;  /* 0x0000000c0e00788c */ /* 0x000fe4000bf25270 */
[----:B------:R-:W-:Y:S02]  /*2b10*/  USEL UR7, URZ, 0x1, UP0 ;  /* 0x000000013f077887 */ /* 0x000fe40008000000 */
[----:B------:R-:W-:-:S02]  /*2b20*/  USEL UR13, UR13, URZ, UP0 ;  /* 0x0000003f0d0d7287 */ /* 0x000fc40008000000 */
[----:B------:R-:W-:Y:S02]  /*2b30*/  USEL UR14, UR14, URZ, UP1 ;  /* 0x0000003f0e0e7287 */ /* 0x000fe40008800000 */
[----:B------:R-:W-:Y:S01]  /*2b40*/  LOP3.LUT R6, R6, UR7, RZ, 0x3c, !PT ;  /* 0x0000000706067c12 */ /* 0x000fe2000f8e3cff */
[----:B------:R-:W-:Y:S01]  /*2b50*/  UMOV UR7, 0x1 ;  /* 0x0000000100077882 */ /* 0x000fe20000000000 */
[----:B------:R-:W-:Y:S08]  /*2b60*/  @P0 BRA `(.L_x_30) ;  /* 0xfffffff800100947 */ /* 0x000ff0000383ffff */
.L_x_22:
[----:B------:R-:W-:Y:S01]  /*2b70*/  UISETP.NE.AND UP0, UPT, UR5, URZ, UPT ;  /* 0x0000003f0500728c */ /* 0x000fe2000bf05270 */
[----:B--23--:R-:W2:Y:S03]  /*2b80*/  LDC R0, c[0x0][0x28c] ;  /* 0x0000a300ff007b82 */ /* 0x00cea60000000800 */
[----:B------:R-:W-:-:S06]  /*2b90*/  USEL UR5, URZ, 0x1, !UP0 ;  /* 0x000000013f057887 */ /* 0x000fcc000c000000 */
[----:B------:R-:W-:Y:S02]  /*2ba0*/  ISETP.NE.AND P0, PT, RZ, UR5, PT ;  /* 0x00000005ff007c0c */ /* 0x000fe4000bf05270 */
[----:B--2---:R-:W-:-:S11]  /*2bb0*/  ISETP.GE.AND P1, PT, R0, 0x1, PT ;  /* 0x000000010000780c */ /* 0x004fd60003f26270 */
[----:B------:R-:W-:Y:S05]  /*2bc0*/  @!P0 BRA `(.L_x_31) ;  /* 0x0000000400008947 */ /* 0x000fea0003800000 */
[----:B------:R-:W-:Y:S01]  /*2bd0*/  FADD R155, R24, R155 ;  /* 0x0000009b189b7221 */ /* 0x000fe20000000000 */
        /* <DEDUP_REMOVED lines=62> */
[----:B------:R-:W-:-:S07]  /*2fc0*/  FADD R92, R92, R87 ;  /* 0x000000575c5c7221 */ /* 0x000fce0000000000 */
.L_x_31:
[----:B------:R-:W-:Y:S05]  /*2fd0*/  @!P1 BRA `(.L_x_32) ;  /* 0x0000000000409947 */ /* 0x000fea0003800000 */
[----:B------:R-:W-:-:S13]  /*2fe0*/  ISETP.NE.AND P0, PT, R156, 0x3, PT ;  /* 0x000000039c00780c */ /* 0x000fda0003f05270 */
[----:B------:R-:W-:Y:S05]  /*2ff0*/  @!P0 BRA `(.L_x_33) ;  /* 0x0000000000048947 */ /* 0x000fea0003800000 */
[----:B------:R-:W-:Y:S01]  /*3000*/  BPT.TRAP 0x1 ;  /* 0x000000040000795c */ /* 0x000fe20000300000 */
.L_x_33:
[----:B------:R-:W-:Y:S01]  /*3010*/  UISETP.LT.AND UP0, UPT, UR50, 0x1, UPT ;  /* 0x000000013200788c */ /* 0x000fe2000bf01270 */
[----:B------:R-:W-:-:S03]  /*3020*/  ISETP.GT.U32.AND P0, PT, R19, 0x1, PT ;  /* 0x000000011300780c */ /* 0x000fc60003f04070 */
[----:B------:R-:W-:-:S04]  /*3030*/  USEL UR5, UR50, 0x1, UP0 ;  /* 0x0000000132057887 */ /* 0x000fc80008000000 */
[----:B------:R-:W-:-:S04]  /*3040*/  UIADD3 UR5, UR4, UR50, -UR5 ;  /* 0x0000003204057290 */ /* 0x000fc8000fffe805 */
[----:B------:R-:W-:-:S04]  /*3050*/  UIMAD.WIDE.U32 UR6, UR5, -0x55555555, URZ ;  /* 0xaaaaaaab050678a5 */ /* 0x000fc8000f8e003f */
[----:B------:R-:W-:-:S04]  /*3060*/  USHF.R.U32.HI UR6, URZ, 0x3, UR7 ;  /* 0x000000033f067899 */ /* 0x000fc80008011607 */
[----:B------:R-:W-:-:S04]  /*3070*/  UIMAD UR5, UR6, -0xc, UR5 ;  /* 0xfffffff4060578a4 */ /* 0x000fc8000f8e0205 */
[----:B------:R-:W-:-:S04]  /*3080*/  ULEA UR5, UR5, UR51, 0x3 ;  /* 0x0000003305057291 */ /* 0x000fc8000f8e183f */
[----:B------:R-:W-:-:S04]  /*3090*/  UIADD3 UR5, UR5, 0x60, URZ ;  /* 0x0000006005057890 */ /* 0x000fc8000fffe03f */
[----:B------:R-:W-:-:S09]  /*30a0*/  UPRMT UR5, URZ, 0x654, UR5 ;  /* 0x000006543f057896 */ /* 0x000fd20008000005 */
[----:B------:R-:W-:Y:S01]  /*30b0*/  SYNCS.ARRIVE.TRANS64.RED.A1T0 RZ, [UR5], RZ ;  /* 0x000000ffffff79a7 */ /* 0x000fe20008100405 */
[----:B------:R-:W-:Y:S05]  /*30c0*/  @P0 BRA `(.L_x_32) ;  /* 0x0000000000040947 */ /* 0x000fea0003800000 */
[----:B------:R-:W-:Y:S01]  /*30d0*/  BPT.TRAP 0x1 ;  /* 0x000000040000795c */ /* 0x000fe20000300000 */
.L_x_32:
[----:B------:R-:W-:Y:S01]  /*30e0*/  UIADD3 UR6, UR51, 0x200, URZ ;  /* 0x0000020033067890 */ /* 0x000fe2000fffe03f */
[----:B------:R-:W-:Y:S01]  /*30f0*/  R2UR UR46, R3 ;  /* 0x00000000032e72ca */ /* 0x000fe200000e0000 */
[----:B------:R-:W-:Y:S01]  /*3100*/  UIADD3 UR52, UR50, UR4, URZ ;  /* 0x0000000432347290 */ /* 0x000fe2000fffe03f */
[----:B------:R-:W-:Y:S01]  /*3110*/  R2UR UR45, R7 ;  /* 0x00000000072d72ca */ /* 0x000fe200000e0000 */
[----:B------:R-:W-:Y:S02]  /*3120*/  UISETP.GE.U32.AND UP1, UPT, UR50, 0xc, UPT ;  /* 0x0000000c3200788c */ /* 0x000fe4000bf26070 */
[----:B------:R-:W-:Y:S02]  /*3130*/  ULOP3.LUT UP2, URZ, UR6, 0x9f, URZ, 0xc0, !UPT ;  /* 0x0000009f063f7892 */ /* 0x000fe4000f84c03f */
[----:B------:R-:W-:-:S04]  /*3140*/  UISETP.GT.U32.AND UP0, UPT, UR52, 0xb, UPT ;  /* 0x0000000b3400788c */ /* 0x000fc8000bf04070 */
[----:B------:R-:W-:Y:S01]  /*3150*/  UISETP.LT.U32.AND UP0, UPT, UR50, 0xc, UP0 ;  /* 0x0000000c3200788c */ /* 0x000fe20008701070 */
[----:B------:R-:W-:Y:S01]  /*3160*/  PLOP3.LUT P0, PT, PT, PT, UP2, 0x80, 0x0 ;  /* 0x000000000000781c */ /* 0x000fe20003f0f028 */
[----:B------:R-:W-:Y:S02]  /*3170*/  USHF.L.U32 UR46, UR46, 0x7, URZ ;  /* 0x000000072e2e7899 */ /* 0x000fe4000800063f */
[----:B------:R-:W-:Y:S02]  /*3180*/  @UP1 UIMAD.WIDE.U32 UR4, UR52, -0x55555555, URZ ;  /* 0xaaaaaaab340418a5 */ /* 0x000fe4000f8e003f */
[----:B------:R-:W-:Y:S02]  /*3190*/  USEL UR6, URZ, 0x1, !UP0 ;  /* 0x000000013f067887 */ /* 0x000fe4000c000000 */
[----:B------:R-:W-:Y:S02]  /*31a0*/  @UP1 USHF.R.U32.HI UR4, URZ, 0x3, UR5 ;  /* 0x000000033f041899 */ /* 0x000fe40008011605 */
[----:B------:R-:W-:-:S02]  /*31b0*/  ULOP3.LUT UR39, UR39, UR6, URZ, 0x3c, !UPT ;  /* 0x0000000627277292 */ /* 0x000fc4000f8e3c3f */
[----:B------:R-:W-:Y:S02]  /*31c0*/  USHF.L.U32 UR45, UR45, 0x7, URZ ;  /* 0x000000072d2d7899 */ /* 0x000fe4000800063f */
[----:B------:R-:W-:Y:S01]  /*31d0*/  @UP1 ULOP3.LUT UR39, UR39, 0x1, UR4, 0x78, !UPT ;  /* 0x0000000127271892 */ /* 0x000fe2000f8e7804 */
[----:B------:R-:W-:Y:S11]  /*31e0*/  @!P0 BRA `(.L_x_34) ;  /* 0x0000000000408947 */ /* 0x000ff60003800000 */
[----:B------:R-:W-:Y:S01]  /*31f0*/  MOV R0, 0x0 ;  /* 0x0000000000007802 */ /* 0x000fe20000000f00 */
[----:B------:R-:W-:Y:S01]  /*3200*/  ULDC.64 UR4, c[0x4][0x70] ;  /* 0x01001c0000047ab9 */ /* 0x000fe20000000a00 */
[----:B------:R-:W-:Y:S01]  /*3210*/  ULDC.64 UR6, c[0x4][0x8] ;  /* 0x0100020000067ab9 */ /* 0x000fe20000000a00 */
[----:B------:R-:W-:Y:S01]  /*3220*/  MOV R4, UR4 ;  /* 0x0000000400047c02 */ /* 0x000fe20008000f00 */
[----:B------:R2:W3:Y:S01]  /*3230*/  LDC.64 R14, c[0x4][R0] ;  /* 0x01000000000e7b82 */ /* 0x0004e20000000a00 */
[----:B------:R-:W-:Y:S01]  /*3240*/  IMAD.U32 R5, RZ, RZ, UR5 ;  /* 0x00000005ff057e24 */ /* 0x000fe2000f8e00ff */
[----:B------:R-:W-:Y:S01]  /*3250*/  ULDC.64 UR4, c[0x4][0x78] ;  /* 0x01001e0000047ab9 */ /* 0x000fe20000000a00 */
[----:B------:R-:W-:Y:S01]  /*3260*/  IMAD.U32 R10, RZ, RZ, UR6 ;  /* 0x00000006ff0a7e24 */ /* 0x000fe2000f8e00ff */
[----:B------:R-:W-:Y:S01]  /*3270*/  MOV R11, UR7 ;  /* 0x00000007000b7c02 */ /* 0x000fe20008000f00 */
[----:B------:R-:W-:Y:S02]  /*3280*/  IMAD.U32 R6, RZ, RZ, UR4 ;  /* 0x00000004ff067e24 */ /* 0x000fe4000f8e00ff */
[----:B------:R-:W-:-:S02]  /*3290*/  IMAD.U32 R7, RZ, RZ, UR5 ;  /* 0x00000005ff077e24 */ /* 0x000fc4000f8e00ff */
[----:B------:R-:W-:Y:S02]  /*32a0*/  IMAD.MOV.U32 R8, RZ, RZ, 0x70 ;  /* 0x00000070ff087424 */ /* 0x000fe400078e00ff */
[----:B------:R-:W-:Y:S02]  /*32b0*/  IMAD.MOV.U32 R12, RZ, RZ, 0x1 ;  /* 0x00000001ff0c7424 */ /* 0x000fe400078e00ff */
[----:B--2---:R-:W-:-:S07]  /*32c0*/  IMAD.MOV.U32 R13, RZ, RZ, RZ ;  /* 0x000000ffff0d7224 */ /* 0x004fce00078e00ff */
[----:B------:R-:W-:-:S07]  /*32d0*/  LEPC R20, `(.L_x_34) ;  /* 0x000000001014794e */ /* 0x000fce0000000000 */
[----:B-1-3-5:R-:W-:Y:S05]  /*32e0*/  CALL.ABS.NOINC R14 ;  /* 0x000000000e007343 */ /* 0x02afea0003c00000 */
.L_x_34:
[----:B------:R-:W-:-:S04]  /*32f0*/  UIADD3 UR4, UR51, 0x4200, URZ ;  /* 0x0000420033047890 */ /* 0x000fc8000fffe03f */
[----:B------:R-:W-:-:S06]  /*3300*/  ULOP3.LUT UP0, URZ, UR4, 0x9f, URZ, 0xc0, !UPT ;  /* 0x0000009f043f7892 */ /* 0x000fcc000f80c03f */
[----:B------:R-:W-:-:S13]  /*3310*/  PLOP3.LUT P0, PT, PT, PT, UP0, 0x80, 0x0 ;  /* 0x000000000000781c */ /* 0x000fda0003f0f008 */
[----:B------:R-:W-:Y:S05]  /*3320*/  @!P0 BRA `(.L_x_35) ;  /* 0x0000000000408947 */ /* 0x000fea0003800000 */
[----:B------:R-:W-:Y:S01]  /*3330*/  MOV R0, 0x0 ;  /* 0x0000000000007802 */ /* 0x000fe20000000f00 */
[----:B------:R-:W-:Y:S01]  /*3340*/  ULDC.64 UR4, c[0x4][0x70] ;  /* 0x01001c0000047ab9 */ /* 0x000fe20000000a00 */
[----:B------:R-:W-:Y:S01]  /*3350*/  ULDC.64 UR6, c[0x4][0x78] ;  /* 0x01001e0000067ab9 */ /* 0x000fe20000000a00 */
[----:B------:R-:W-:Y:S01]  /*3360*/  IMAD.U32 R4, RZ, RZ, UR4 ;  /* 0x00000004ff047e24 */ /* 0x000fe2000f8e00ff */
[----:B------:R2:W3:Y:S01]  /*3370*/  LDC.64 R14, c[0x4][R0] ;  /* 0x01000000000e7b82 */ /* 0x0004e20000000a00 */
[----:B------:R-:W-:Y:S01]  /*3380*/  MOV R5, UR5 ;  /* 0x0000000500057c02 */ /* 0x000fe20008000f00 */
[----:B------:R-:W-:Y:S01]  /*3390*/  ULDC.64 UR4, c[0x4][0x10] ;  /* 0x0100040000047ab9 */ /* 0x000fe20000000a00 */
[----:B------:R-:W-:Y:S01]  /*33a0*/  IMAD.U32 R6, RZ, RZ, UR6 ;  /* 0x00000006ff067e24 */ /* 0x000fe2000f8e00ff */
[----:B------:R-:W-:Y:S01]  /*33b0*/  MOV R8, 0x70 ;  /* 0x0000007000087802 */ /* 0x000fe20000000f00 */
[----:B------:R-:W-:Y:S02]  /*33c0*/  IMAD.U32 R7, RZ, RZ, UR7 ;  /* 0x00000007ff077e24 */ /* 0x000fe4000f8e00ff */
[----:B------:R-:W-:-:S02]  /*33d0*/  IMAD.U32 R10, RZ, RZ, UR4 ;  /* 0x00000004ff0a7e24 */ /* 0x000fc4000f8e00ff */
[----:B------:R-:W-:Y:S02]  /*33e0*/  IMAD.U32 R11, RZ, RZ, UR5 ;  /* 0x00000005ff0b7e24 */ /* 0x000fe4000f8e00ff */
[----:B------:R-:W-:Y:S02]  /*33f0*/  IMAD.MOV.U32 R12, RZ, RZ, 0x1 ;  /* 0x00000001ff0c7424 */ /* 0x000fe400078e00ff */
[----:B--2---:R-:W-:-:S07]  /*3400*/  IMAD.MOV.U32 R13, RZ, RZ, RZ ;  /* 0x000000ffff0d7224 */ /* 0x004fce00078e00ff */
[----:B------:R-:W-:-:S07]  /*3410*/  LEPC R20, `(.L_x_35) ;  /* 0x000000001014794e */ /* 0x000fce0000000000 */
[----:B-1-3-5:R-:W-:Y:S05]  /*3420*/  CALL.ABS.NOINC R14 ;  /* 0x000000000e007343 */ /* 0x02afea0003c00000 */
.L_x_35:
[----:B------:R-:W2:Y:S02]  /*3430*/  LDC.64 R8, c[0x0][0x590] ;  /* 0x00016400ff087b82 */ /* 0x000ea40000000a00 */
[----:B--2---:R-:W-:-:S04]  /*3440*/  ISETP.NE.U32.AND P0, PT, R8, RZ, PT ;  /* 0x000000ff0800720c */ /* 0x004fc80003f05070 */
[----:B------:R-:W-:-:S13]  /*3450*/  ISETP.NE.AND.EX P0, PT, R9, RZ, PT, P0 ;  /* 0x000000ff0900720c */ /* 0x000fda0003f05300 */
[----:B------:R-:W-:Y:S05]  /*3460*/  @!P0 BRA `(.L_x_36) ;  /* 0x0000000000348947 */ /* 0x000fea0003800000 */
[----:B------:R-:W-:Y:S02]  /*3470*/  ULDC.64 UR4, c[0x0][0x588] ;  /* 0x0001620000047ab9 */ /* 0x000fe40000000a00 */
[----:B------:R-:W-:-:S04]  /*3480*/  ISETP.NE.U32.AND P1, PT, RZ, UR4, PT ;  /* 0x00000004ff007c0c */ /* 0x000fc8000bf25070 */
[----:B------:R-:W-:-:S13]  /*3490*/  ISETP.NE.AND.EX P1, PT, RZ, UR5, PT, P1 ;  /* 0x00000005ff007c0c */ /* 0x000fda000bf25310 */
[----:B------:R-:W-:Y:S05]  /*34a0*/  @!P1 BRA `(.L_x_37) ;  /* 0x0000000000189947 */ /* 0x000fea0003800000 */
[----:B------:R-:W2:Y:S01]  /*34b0*/  LDC.64 R4, c[0x0][0x588] ;  /* 0x00016200ff047b82 */ /* 0x000ea20000000a00 */
[----:B------:R-:W-:-:S04]  /*34c0*/  IMAD R3, R8, UR47, RZ ;  /* 0x0000002f08037c24 */ /* 0x000fc8000f8e02ff */
[----:B--2---:R-:W-:-:S05]  /*34d0*/  IMAD.WIDE R4, R3, 0x4, R4 ;  /* 0x0000000403047825 */ /* 0x004fca00078e0204 */
[----:B-----5:R2:W5:Y:S01]  /*34e0*/  LDG.E R88, desc[UR42][R4.64] ;  /* 0x0000002a04587981 */ /* 0x020562000c1e1900 */
[----:B------:R-:W-:Y:S01]  /*34f0*/  IMAD.MOV.U32 R22, RZ, RZ, 0x1 ;  /* 0x00000001ff167424 */ /* 0x000fe200078e00ff */
[----:B------:R-:W-:Y:S06]  /*3500*/  BRA `(.L_x_36) ;  /* 0x00000000000c7947 */ /* 0x000fec0003800000 */
.L_x_37:
[----:B------:R-:W-:Y:S01]  /*3510*/  ULDC UR4, c[0x0][0x580] ;  /* 0x0001600000047ab9 */ /* 0x000fe20000000800 */
[----:B------:R-:W-:Y:S01]  /*3520*/  IMAD.MOV.U32 R22, RZ, RZ, 0x1 ;  /* 0x00000001ff167424 */ /* 0x000fe200078e00ff */
[----:B-----5:R-:W-:-:S07]  /*3530*/  MOV R88, UR4 ;  /* 0x0000000400587c02 */ /* 0x020fce0008000f00 */
.L_x_36:
[----:B------:R-:W3:Y:S02]  /*3540*/  LDC.64 R6, c[0x0][0x5b0] ;  /* 0x00016c00ff067b82 */ /* 0x000ee40000000a00 */
[----:B---3--:R-:W-:-:S04]  /*3550*/  ISETP.NE.U32.AND P1, PT, R6, RZ, PT ;  /* 0x000000ff0600720c */ /* 0x008fc80003f25070 */
[----:B------:R-:W-:-:S13]  /*3560*/  ISETP.NE.AND.EX P1, PT, R7, RZ, PT, P1 ;  /* 0x000000ff0700720c */ /* 0x000fda0003f25310 */
[----:B------:R-:W-:Y:S05]  /*3570*/  @!P1 BRA `(.L_x_38) ;  /* 0x00000000002c9947 */ /* 0x000fea0003800000 */
[----:B------:R-:W-:Y:S02]  /*3580*/  ULDC.64 UR4, c[0x0][0x5a8] ;  /* 0x00016a0000047ab9 */ /* 0x000fe40000000a00 */
[----:B------:R-:W-:-:S04]  /*3590*/  ISETP.NE.U32.AND P1, PT, RZ, UR4, PT ;  /* 0x00000004ff007c0c */ /* 0x000fc8000bf25070 */
[----:B------:R-:W-:-:S13]  /*35a0*/  ISETP.NE.AND.EX P1, PT, RZ, UR5, PT, P1 ;  /* 0x00000005ff007c0c */ /* 0x000fda000bf25310 */
[----:B------:R-:W-:Y:S05]  /*35b0*/  @!P1 BRA `(.L_x_39) ;  /* 0x0000000000149947 */ /* 0x000fea0003800000 */
[----:B--2---:R-:W2:Y:S01]  /*35c0*/  LDC.64 R4, c[0x0][0x5a8] ;  /* 0x00016a00ff047b82 */ /* 0x004ea20000000a00 */
[----:B------:R-:W-:-:S04]  /*35d0*/  IMAD R3, R6, UR47, RZ ;  /* 0x0000002f06037c24 */ /* 0x000fc8000f8e02ff */
[----:B--2---:R-:W-:-:S05]  /*35e0*/  IMAD.WIDE R4, R3, 0x4, R4 ;  /* 0x0000000403047825 */ /* 0x004fca00078e0204 */
[----:B-1---5:R3:W5:Y:S01]  /*35f0*/  LDG.E R89, desc[UR42][R4.64] ;  /* 0x0000002a04597981 */ /* 0x022762000c1e1900 */
[----:B------:R-:W-:Y:S05]  /*3600*/  BRA `(.L_x_38) ;  /* 0x0000000000087947 */ /* 0x000fea0003800000 */
.L_x_39:
[----:B------:R-:W-:Y:S02]  /*3610*/  ULDC UR4, c[0x0][0x5a0] ;  /* 0x0001680000047ab9 */ /* 0x000fe40000000800 */
[----:B-1---5:R-:W-:-:S07]  /*3620*/  IMAD.U32 R89, RZ, RZ, UR4 ;  /* 0x00000004ff597e24 */ /* 0x022fce000f8e00ff */
.L_x_38:
[----:B------:R-:W-:Y:S01]  /*3630*/  ULDC.64 UR4, c[0x0][0x588] ;  /* 0x0001620000047ab9 */ /* 0x000fe20000000a00 */
[----:B------:R-:W-:Y:S01]  /*3640*/  ISETP.NE.U32.AND P1, PT, R8, RZ, PT ;  /* 0x000000ff0800720c */ /* 0x000fe20003f25070 */
[----:B------:R-:W-:Y:S02]  /*3650*/  UISETP.NE.U32.AND UP0, UPT, UR4, URZ, UPT ;  /* 0x0000003f0400728c */ /* 0x000fe4000bf05070 */
[----:B------:R-:W-:Y:S01]  /*3660*/  ISETP.NE.U32.AND P2, PT, RZ, UR4, PT ;  /* 0x00000004ff007c0c */ /* 0x000fe2000bf45070 */
[----:B------:R-:W-:Y:S01]  /*3670*/  IMAD.MOV.U32 R3, RZ, RZ, 0x1 ;  /* 0x00000001ff037424 */ /* 0x000fe200078e00ff */
[----:B------:R-:W-:Y:S01]  /*3680*/  ISETP.NE.AND.EX P4, PT, R9, RZ, PT, P1 ;  /* 0x000000ff0900720c */ /* 0x000fe20003f85310 */
[----:B------:R-:W-:Y:S02]  /*3690*/  UISETP.NE.AND.EX UP0, UPT, UR5, URZ, UPT, UP0 ;  /* 0x0000003f0500728c */ /* 0x000fe4000bf05300 */
[----:B------:R-:W-:Y:S01]  /*36a0*/  ISETP.NE.AND.EX P2, PT, RZ, UR5, PT, P2 ;  /* 0x00000005ff007c0c */ /* 0x000fe2000bf45320 */
[----:B------:R-:W-:-:S03]  /*36b0*/  IMAD.MOV.U32 R0, RZ, RZ, 0x1 ;  /* 0x00000001ff007424 */ /* 0x000fc600078e00ff */
[----:B------:R-:W-:-:S04]  /*36c0*/  PLOP3.LUT P3, PT, PT, PT, UP0, 0x80, 0x0 ;  /* 0x000000000000781c */ /* 0x000fc80003f6f008 */
[----:B------:R-:W-:-:S05]  /*36d0*/  PLOP3.LUT P1, PT, P3, PT, PT, 0x8, 0x0 ;  /* 0x000000000000781c */ /* 0x000fca0001f2e170 */
[----:B------:R-:W-:Y:S08]  /*36e0*/  @P2 BRA P4, `(.L_x_40) ;  /* 0x0000000000282947 */ /* 0x000ff00002000000 */
[----:B------:R-:W-:Y:S04]  /*36f0*/  BSSY B0, `(.L_x_41) ;  /* 0x0000008000007945 */ /* 0x000fe80003800000 */
[----:B------:R-:W-:Y:S05]  /*3700*/  @!P0 BRA `(.L_x_42) ;  /* 0x0000000000148947 */ /* 0x000fea0003800000 */
[----:B------:R-:W-:Y:S02]  /*3710*/  LOP3.LUT P3, RZ, R22, 0xff, RZ, 0xc0, !PT ;  /* 0x000000ff16ff7812 */ /* 0x000fe4000786c0ff */
[----:B------:R-:W-:-:S11]  /*3720*/  PLOP3.LUT P2, PT, P1, PT, PT, 0x80, 0x0 ;  /* 0x000000000000781c */ /* 0x000fd60000f4f070 */
[----:B------:R-:W-:Y:S05]  /*3730*/  @!P3 BRA `(.L_x_43) ;  /* 0x00000000000cb947 */ /* 0x000fea0003800000 */
[----:B-----5:R-:W-:Y:S01]  /*3740*/  FSETP.EQ.AND P2, PT, R88, RZ, PT ;  /* 0x000000ff5800720b */ /* 0x020fe20003f42000 */
[----:B------:R-:W-:-:S12]  /*3750*/  BRA `(.L_x_43) ;  /* 0x0000000000047947 */ /* 0x000fd80003800000 */
.L_x_42:
[----:B-----5:R-:W-:-:S13]  /*3760*/  FSETP.EQ.AND P2, PT, R88, RZ, PT ;  /* 0x000000ff5800720b */ /* 0x020fda0003f42000 */
.L_x_43:
[----:B------:R-:W-:Y:S05]  /*3770*/  BSYNC B0 ;  /* 0x0000000000007941 */ /* 0x000fea0003800000 */
.L_x_41:
[----:B------:R-:W-:-:S07]  /*3780*/  SEL R3, RZ, 0x1, P2 ;  /* 0x00000001ff037807 */ /* 0x000fce0001000000 */
.L_x_40:
[----:B------:R-:W-:Y:S04]  /*3790*/  BSSY B0, `(.L_x_44) ;  /* 0x0000007000007945 */ /* 0x000fe80003800000 */
[----:B------:R-:W-:Y:S05]  /*37a0*/  @!P0 BRA `(.L_x_45) ;  /* 0x0000000000108947 */ /* 0x000fea0003800000 */
[----:B------:R-:W-:-:S13]  /*37b0*/  LOP3.LUT P0, RZ, R22, 0xff, RZ, 0xc0, !PT ;  /* 0x000000ff16ff7812 */ /* 0x000fda000780c0ff */
[----:B------:R-:W-:Y:S05]  /*37c0*/  @!P0 BRA `(.L_x_46) ;  /* 0x00000000000c8947 */ /* 0x000fea0003800000 */
[----:B-----5:R-:W-:Y:S01]  /*37d0*/  FSETP.EQ.AND P1, PT, R88, RZ, PT ;  /* 0x000000ff5800720b */ /* 0x020fe20003f22000 */
[----:B------:R-:W-:-:S12]  /*37e0*/  BRA `(.L_x_46) ;  /* 0x0000000000047947 */ /* 0x000fd80003800000 */
.L_x_45:
[----:B-----5:R-:W-:-:S13]  /*37f0*/  FSETP.EQ.AND P1, PT, R88, RZ, PT ;  /* 0x000000ff5800720b */ /* 0x020fda0003f22000 */
.L_x_46:
[----:B------:R-:W-:Y:S05]  /*3800*/  BSYNC B0 ;  /* 0x0000000000007941 */ /* 0x000fea0003800000 */
.L_x_44:
[----:B------:R-:W-:Y:S01]  /*3810*/  PRMT R3, R3, 0x9910, RZ ;  /* 0x0000991003037816 */ /* 0x000fe200000000ff */
[----:B------:R-:W-:Y:S01]  /*3820*/  BSSY B0, `(.L_x_47) ;  /* 0x0000043000007945 */ /* 0x000fe20003800000 */
[----:B------:R-:W-:Y:S01]  /*3830*/  IMAD.MOV.U32 R6, RZ, RZ, RZ ;  /* 0x000000ffff067224 */ /* 0x000fe200078e00ff */
[----:B--23--:R-:W-:Y:S02]  /*3840*/  CS2R R4, SRZ ;  /* 0x0000000000047805 */ /* 0x00cfe4000001ff00 */
[----:B------:R-:W-:Y:S02]  /*3850*/  ISETP.NE.AND P0, PT, R3, RZ, PT ;  /* 0x000000ff0300720c */ /* 0x000fe40003f05270 */
[----:B------:R-:W-:-:S11]  /*3860*/  MOV R3, RZ ;  /* 0x000000ff00037202 */ /* 0x000fd60000000f00 */
[----:B------:R-:W-:Y:S05]  /*3870*/  @!P0 BRA `(.L_x_48) ;  /* 0x0000000000f48947 */ /* 0x000fea0003800000 */
[----:B------:R-:W-:-:S13]  /*3880*/  ISETP.NE.AND P3, PT, R23, 0x3, PT ;  /* 0x000000031700780c */ /* 0x000fda0003f65270 */
[----:B------:R-:W-:Y:S05]  /*3890*/  @!P3 BRA `(.L_x_49) ;  /* 0x000000000004b947 */ /* 0x000fea0003800000 */
[----:B------:R-:W-:Y:S01]  /*38a0*/  BPT.TRAP 0x1 ;  /* 0x000000040000795c */ /* 0x000fe20000300000 */
.L_x_49:
[----:B------:R-:W-:Y:S01]  /*38b0*/  LEA R14, R91, UR51, 0x3 ;  /* 0x000000335b0e7c11 */ /* 0x000fe2000f8e18ff */
[----:B------:R-:W-:Y:S01]  /*38c0*/  BSSY B1, `(.L_x_50) ;  /* 0x0000006000017945 */ /* 0x000fe20003800000 */
[----:B------:R-:W-:Y:S01]  /*38d0*/  SHF.L.U32 R3, R90, 0x1f, RZ ;  /* 0x0000001f5a037819 */ /* 0x000fe200000006ff */
[----:B------:R-:W-:Y:S02]  /*38e0*/  IMAD.MOV.U32 R6, RZ, RZ, RZ ;  /* 0x000000ffff067224 */ /* 0x000fe400078e00ff */
[----:B------:R-:W-:Y:S01]  /*38f0*/  IMAD.MOV.U32 R5, RZ, RZ, RZ ;  /* 0x000000ffff057224 */ /* 0x000fe200078e00ff */
[----:B------:R-:W2:Y:S02]  /*3900*/  SYNCS.PHASECHK.TRANS64.TRYWAIT P2, [R14+URZ+0xc0], R3 ;  /* 0x0000c0030e0075a7 */ /* 0x000ea4000804017f */
[----:B--2---:R-:W-:Y:S05]  /*3910*/  @!P2 BRA `(.L_x_51) ;  /* 0x000000580038a947 */ /* 0x004fea0003800000 */
.L_x_175:
[----:B------:R-:W-:Y:S05]  /*3920*/  BSYNC B1 ;  /* 0x0000000000017941 */ /* 0x000fea0003800000 */
.L_x_50:
[----:B------:R-:W-:Y:S01]  /*3930*/  BSSY B1, `(.L_x_52) ;  /* 0x0000020000017945 */ /* 0x000fe20003800000 */
[----:B------:R-:W-:Y:S02]  /*3940*/  IMAD.MOV.U32 R4, RZ, RZ, RZ ;  /* 0x000000ffff047224 */ /* 0x000fe400078e00ff */
[----:B--2---:R-:W-:Y:S01]  /*3950*/  IMAD.MOV.U32 R3, RZ, RZ, RZ ;  /* 0x000000ffff037224 */ /* 0x004fe200078e00ff */
[----:B------:R-:W-:Y:S06]  /*3960*/  @P1 BRA `(.L_x_53) ;  /* 0x0000000000701947 */ /* 0x000fec0003800000 */
[C---:B------:R-:W-:Y:S01]  /*3970*/  SHF.L.U32 R3, R18.reuse, 0x4, RZ ;  /* 0x0000000412037819 */ /* 0x040fe200000006ff */
[C---:B------:R-:W-:Y:S02]  /*3980*/  IMAD.SHL.U32 R4, R18.reuse, 0x2, RZ ;  /* 0x0000000212047824 */ /* 0x040fe400078e00ff */
[----:B------:R-:W-:Y:S01]  /*3990*/  IMAD.SHL.U32 R6, R18, 0x8, RZ ;  /* 0x0000000812067824 */ /* 0x000fe200078e00ff */
[----:B------:R-:W-:-:S04]  /*39a0*/  LOP3.LUT R3, R3, 0xe00, RZ, 0xc0, !PT ;  /* 0x00000e0003037812 */ /* 0x000fc800078ec0ff */
[----:B------:R-:W-:Y:S02]  /*39b0*/  LOP3.LUT R5, R6, 0x80, RZ, 0xc0, !PT ;  /* 0x0000008006057812 */ /* 0x000fe400078ec0ff */
[----:B------:R-:W-:Y:S02]  /*39c0*/  LOP3.LUT R3, R3, 0x6, R4, 0xf8, !PT ;  /* 0x0000000603037812 */ /* 0x000fe400078ef804 */
[----:B------:R-:W-:Y:S02]  /*39d0*/  LOP3.LUT R4, R5, 0x10, R18, 0xf8, !PT ;  /* 0x0000001005047812 */ /* 0x000fe400078ef812 */
[----:B------:R-:W-:Y:S02]  /*39e0*/  LOP3.LUT R3, R3, 0x60, R6, 0xf8, !PT ;  /* 0x0000006003037812 */ /* 0x000fe400078ef806 */
[----:B------:R-:W-:Y:S02]  /*39f0*/  SHF.R.U32.HI R5, RZ, 0x4, R18 ;  /* 0x00000004ff057819 */ /* 0x000fe40000011612 */
[----:B------:R-:W-:-:S02]  /*3a00*/  LOP3.LUT R4, R3, R4, RZ, 0xfc, !PT ;  /* 0x0000000403047212 */ /* 0x000fc400078efcff */
[----:B------:R-:W-:-:S03]  /*3a10*/  LOP3.LUT P2, RZ, R5, 0x1, RZ, 0xc0, !PT ;  /* 0x0000000105ff7812 */ /* 0x000fc6000784c0ff */
[----:B------:R-:W-:-:S04]  /*3a20*/  IMAD R4, R91, 0x1000, R4 ;  /* 0x000010005b047824 */ /* 0x000fc800078e0204 */
[----:B------:R-:W-:Y:S01]  /*3a30*/  VIADD R3, R4, UR51 ;  /* 0x0000003304037c36 */ /* 0x000fe20008000000 */
[----:B------:R-:W-:Y:S03]  /*3a40*/  LDS.U16 R6, [R4+UR51+0x200] ;  /* 0x0002003304067984 */ /* 0x000fe60008000400 */
[C---:B------:R-:W-:Y:S01]  /*3a50*/  VIADD R7, R3.reuse, 0x210 ;  /* 0x0000021003077836 */ /* 0x040fe20000000000 */
[----:B------:R-:W-:Y:S01]  /*3a60*/  IADD3 R5, R3, 0x200, RZ ;  /* 0x0000020003057810 */ /* 0x000fe20007ffe0ff */
[----:B------:R-:W-:Y:S04]  /*3a70*/  LDS.U16 R8, [R4+UR51+0x208] ;  /* 0x0002083304087984 */ /* 0x000fe80008000400 */
[----:B------:R-:W-:Y:S01]  /*3a80*/  @P2 VIADD R7, R5, 0xfffffff0 ;  /* 0xfffffff005072836 */ /* 0x000fe20000000000 */
[----:B------:R-:W2:Y:S04]  /*3a90*/  LDS.U16 R3, [R4+UR51+0x300] ;  /* 0x0003003304037984 */ /* 0x000ea80008000400 */
[----:B------:R-:W3:Y:S04]  /*3aa0*/  LDS.U16 R5, [R4+UR51+0x308] ;  /* 0x0003083304057984 */ /* 0x000ee80008000400 */
[----:B------:R-:W-:Y:S04]  /*3ab0*/  LDS.U16 R9, [R7+0x100] ;  /* 0x0001000007097984 */ /* 0x000fe80000000400 */
[----:B------:R-:W4:Y:S04]  /*3ac0*/  LDS.U16 R10, [R7] ;  /* 0x00000000070a7984 */ /* 0x000f280000000400 */
[----:B------:R-:W-:Y:S04]  /*3ad0*/  LDS.U16 R11, [R7+0x108] ;  /* 0x00010800070b7984 */ /* 0x000fe80000000400 */
[----:B------:R-:W1:Y:S01]  /*3ae0*/  LDS.U16 R12, [R7+0x8] ;  /* 0x00000800070c7984 */ /* 0x000e620000000400 */
[----:B--2---:R-:W-:-:S02]  /*3af0*/  PRMT R3, R6, 0x5410, R3 ;  /* 0x0000541006037816 */ /* 0x004fc40000000003 */
[----:B---3--:R-:W-:Y:S02]  /*3b00*/  PRMT R4, R8, 0x5410, R5 ;  /* 0x0000541008047816 */ /* 0x008fe40000000005 */
[----:B----4-:R-:W-:Y:S02]  /*3b10*/  PRMT R5, R10, 0x5410, R9 ;  /* 0x000054100a057816 */ /* 0x010fe40000000009 */
[----:B-1----:R-:W-:-:S07]  /*3b20*/  PRMT R6, R12, 0x5410, R11 ;  /* 0x000054100c067816 */ /* 0x002fce000000000b */
.L_x_53:
[----:B------:R-:W-:Y:S05]  /*3b30*/  BSYNC B1 ;  /* 0x0000000000017941 */ /* 0x000fea0003800000 */
.L_x_52:
[----:B------:R-:W-:Y:S01]  /*3b40*/  @!PT LDS RZ, [RZ] ;  /* 0x00000000fffff984 */ /* 0x000fe20000000800 */
[----:B------:R-:W-:Y:S01]  /*3b50*/  @!PT LDS RZ, [RZ] ;  /* 0x00000000fffff984 */ /* 0x000fe20000000800 */
[----:B------:R-:W-:Y:S01]  /*3b60*/  @!PT LDS RZ, [RZ] ;  /* 0x00000000fffff984 */ /* 0x000fe20000000800 */
[----:B------:R-:W-:Y:S01]  /*3b70*/  @!PT LDS RZ, [RZ] ;  /* 0x00000000fffff984 */ /* 0x000fe20000000800 */
[----:B------:R2:W-:Y:S06]  /*3b80*/  MEMBAR.ALL.CTA ;  /* 0x0000000000007992 */ /* 0x0005ec0000008000 */
[----:B--2---:R-:W2:Y:S01]  /*3b90*/  FENCE.VIEW.ASYNC.S ;  /* 0x00000000000073c6 */ /* 0x004ea20000000000 */
[----:B------:R-:W-:Y:S05]  /*3ba0*/  @!P3 BRA `(.L_x_54) ;  /* 0x000000000004b947 */ /* 0x000fea0003800000 */
[----:B------:R-:W-:Y:S01]  /*3bb0*/  BPT.TRAP 0x1 ;  /* 0x000000040000795c */ /* 0x000fe20000300000 */
.L_x_54:
[----:B------:R-:W3:Y:S01]  /*3bc0*/  S2R R8, SR_CgaCtaId ;  /* 0x0000000000087919 */ /* 0x000ee20000008800 */
[----:B------:R-:W-:Y:S02]  /*3bd0*/  VIADD R7, R14, 0xe0 ;  /* 0x000000e00e077836 */ /* 0x000fe40000000000 */
[----:B------:R-:W-:-:S05]  /*3be0*/  VIADD R91, R91, 0x1 ;  /* 0x000000015b5b7836 */ /* 0x000fca0000000000 */
[----:B------:R-:W-:-:S04]  /*3bf0*/  ISETP.NE.AND P2, PT, R91, 0x4, PT ;  /* 0x000000045b00780c */ /* 0x000fc80003f45270 */
[----:B------:R-:W-:Y:S02]  /*3c00*/  SEL R91, R91, RZ, P2 ;  /* 0x000000ff5b5b7207 */ /* 0x000fe40001000000 */
[----:B---3--:R-:W-:-:S04]  /*3c10*/  PRMT R7, R8, 0x654, R7 ;  /* 0x0000065408077816 */ /* 0x008fc80000000007 */
[----:B--2---:R2:W-:Y:S02]  /*3c20*/  SYNCS.ARRIVE.TRANS64.RED.A1T0 RZ, [R7+URZ], RZ ;  /* 0x000000ff07ff79a7 */ /* 0x0045e4000810043f */
[----:B--2---:R-:W-:-:S04]  /*3c30*/  SEL R7, RZ, 0x1, P2 ;  /* 0x00000001ff077807 */ /* 0x004fc80001000000 */
[----:B------:R-:W-:-:S07]  /*3c40*/  LOP3.LUT R90, R90, R7, RZ, 0x3c, !PT ;  /* 0x000000075a5a7212 */ /* 0x000fce00078e3cff */
.L_x_48:
[----:B------:R-:W-:Y:S05]  /*3c50*/  BSYNC B0 ;  /* 0x0000000000007941 */ /* 0x000fea0003800000 */
.L_x_47:
[----:B------:R-:W-:Y:S01]  /*3c60*/  F2FP.F16.E4M3.UNPACK_B R7, R3 ;  /* 0x00000003ff07723e */ /* 0x000fe200020006ff */
[C---:B-----5:R-:W-:Y:S01]  /*3c70*/  FMUL R155, R89.reuse, R155 ;  /* 0x0000009b599b7220 */ /* 0x060fe20000400000 */
[----:B------:R-:W-:Y:S01]  /*3c80*/  F2FP.F16.E4M3.UNPACK_B R8, R3.H1 ;  /* 0x00000003ff08723e */ /* 0x000fe200030006ff */
[C---:B------:R-:W-:Y:S01]  /*3c90*/  FMUL R13, R89.reuse, R154 ;  /* 0x0000009a590d7220 */ /* 0x040fe20000400000 */
[----:B------:R-:W-:Y:S01]  /*3ca0*/  SHF.R.U32.HI R10, RZ, 0x4, R18 ;  /* 0x00000004ff0a7819 */ /* 0x000fe20000011612 */
[--C-:B------:R-:W-:Y:S02]  /*3cb0*/  HADD2.F32 R9, -RZ, R7.reuse.H0_H0 ;  /* 0x20000007ff097230 */ /* 0x100fe40000004100 */
[----:B------:R-:W-:Y:S01]  /*3cc0*/  FMUL R152, R89, R152 ;  /* 0x0000009859987220 */ /* 0x000fe20000400000 */
[----:B------:R-:W-:Y:S01]  /*3cd0*/  HADD2.F32 R7, -RZ, R7.H1_H1 ;  /* 0x30000007ff077230 */ /* 0x000fe20000004100 */
[----:B------:R-:W-:Y:S01]  /*3ce0*/  LOP3.LUT P3, RZ, R10, 0x1, RZ, 0xc0, !PT ;  /* 0x000000010aff7812 */ /* 0x000fe2000786c0ff */
[----:B------:R-:W-:-:S02]  /*3cf0*/  HADD2.F32 R11, -RZ, R8.H1_H1 ;  /* 0x30000008ff0b7230 */ /* 0x000fc40000004100 */
[C---:B------:R-:W-:Y:S01]  /*3d00*/  FFMA R155, R88.reuse, R9, R155 ;  /* 0x00000009589b7223 */ /* 0x040fe2000000009b */
[----:B------:R-:W-:Y:S02]  /*3d10*/  HADD2.F32 R9, -RZ, R8.H0_H0 ;  /* 0x20000008ff097230 */ /* 0x000fe40000004100 */
[C---:B------:R-:W-:Y:S01]  /*3d20*/  FMUL R10, R89.reuse, R153 ;  /* 0x00000099590a7220 */ /* 0x040fe20000400000 */
[-C--:B------:R-:W-:Y:S01]  /*3d30*/  F2FP.F16.E4M3.UNPACK_B R8, R4.reuse ;  /* 0x00000004ff08723e */ /* 0x080fe200020006ff */
[C---:B------:R-:W-:Y:S01]  /*3d40*/  FFMA R12, R88.reuse, R7, R13 ;  /* 0x00000007580c7223 */ /* 0x040fe2000000000d */
[----:B------:R-:W-:Y:S01]  /*3d50*/  F2FP.F16.E4M3.UNPACK_B R7, R4.H1 ;  /* 0x00000004ff07723e */ /* 0x000fe200030006ff */
[C---:B------:R-:W-:Y:S01]  /*3d60*/  FFMA R14, R88.reuse, R9, R10 ;  /* 0x00000009580e7223 */ /* 0x040fe2000000000a */
[----:B------:R-:W-:Y:S01]  /*3d70*/  FFMA R15, R88, R11, R152 ;  /* 0x0000000b580f7223 */ /* 0x000fe20000000098 */
[--C-:B------:R-:W-:Y:S02]  /*3d80*/  HADD2.F32 R9, -RZ, R8.reuse.H0_H0 ;  /* 0x20000008ff097230 */ /* 0x100fe40000004100 */
[----:B------:R-:W-:Y:S01]  /*3d90*/  FMUL R151, R89, R151 ;  /* 0x0000009759977220 */ /* 0x000fe20000400000 */
[----:B------:R-:W-:-:S02]  /*3da0*/  HADD2.F32 R11, -RZ, R8.H1_H1 ;  /* 0x30000008ff0b7230 */ /* 0x000fc40000004100 */
[C---:B------:R-:W-:Y:S01]  /*3db0*/  FMUL R150, R89.reuse, R150 ;  /* 0x0000009659967220 */ /* 0x040fe20000400000 */
[--C-:B------:R-:W-:Y:S01]  /*3dc0*/  HADD2.F32 R13, -RZ, R7.reuse.H0_H0 ;  /* 0x20000007ff0d7230 */ /* 0x100fe20000004100 */
[----:B------:R-:W-:Y:S01]  /*3dd0*/  F2FP.F16.E4M3.UNPACK_B R8, R5 ;  /* 0x00000005ff08723e */ /* 0x000fe200020006ff */
[C---:B------:R-:W-:Y:S01]  /*3de0*/  FMUL R10, R89.reuse, R149 ;  /* 0x00000095590a7220 */ /* 0x040fe20000400000 */
[C---:B------:R-:W-:Y:S01]  /*3df0*/  FFMA R151, R88.reuse, R9, R151 ;  /* 0x0000000958977223 */ /* 0x040fe20000000097 */
[C---:B------:R-:W-:Y:S01]  /*3e00*/  FFMA R150, R88.reuse, R11, R150 ;  /* 0x0000000b58967223 */ /* 0x040fe20000000096 */
[----:B------:R-:W-:Y:S02]  /*3e10*/  HADD2.F32 R7, -RZ, R7.H1_H1 ;  /* 0x30000007ff077230 */ /* 0x000fe40000004100 */
[C---:B------:R-:W-:Y:S01]  /*3e20*/  FFMA R20, R88.reuse, R13, R10 ;  /* 0x0000000d58147223 */ /* 0x040fe2000000000a */
[--C-:B------:R-:W-:Y:S02]  /*3e30*/  HADD2.F32 R9, -RZ, R8.reuse.H0_H0 ;  /* 0x20000008ff097230 */ /* 0x100fe40000004100 */
[C---:B------:R-:W-:Y:S01]  /*3e40*/  FMUL R13, R89.reuse, R148 ;  /* 0x00000094590d7220 */ /* 0x040fe20000400000 */
[----:B------:R-:W-:Y:S01]  /*3e50*/  HADD2.F32 R11, -RZ, R8.H1_H1 ;  /* 0x30000008ff0b7230 */ /* 0x000fe20000004100 */
[----:B------:R-:W-:Y:S01]  /*3e60*/  F2FP.F16.E4M3.UNPACK_B R8, R5.H1 ;  /* 0x00000005ff08723e */ /* 0x000fe200030006ff */
[C---:B------:R-:W-:Y:S01]  /*3e70*/  FMUL R24, R89.reuse, R147 ;  /* 0x0000009359187220 */ /* 0x040fe20000400000 */
[----:B------:R-:W-:Y:S01]  /*3e80*/  FFMA R21, R88, R7, R13 ;  /* 0x0000000758157223 */ /* 0x000fe2000000000d */
[----:B------:R-:W-:Y:S01]  /*3e90*/  FMUL R146, R89, R146 ;  /* 0x0000009259927220 */ /* 0x000fe20000400000 */
[----:B------:R-:W-:Y:S01]  /*3ea0*/  F2FP.F16.E4M3.UNPACK_B R10, R6 ;  /* 0x00000006ff0a723e */ /* 0x000fe200020006ff */
[----:B------:R-:W-:-:S02]  /*3eb0*/  HADD2.F32 R7, -RZ, R8.H0_H0 ;  /* 0x20000008ff077230 */ /* 0x000fc40000004100 */
[C---:B------:R-:W-:Y:S01]  /*3ec0*/  FMUL R143, R89.reuse, R143 ;  /* 0x0000008f598f7220 */ /* 0x040fe20000400000 */
[C---:B------:R-:W-:Y:S01]  /*3ed0*/  FFMA R24, R88.reuse, R9, R24 ;  /* 0x0000000958187223 */ /* 0x040fe20000000018 */
[C---:B------:R-:W-:Y:S01]  /*3ee0*/  FFMA R25, R88.reuse, R11, R146 ;  /* 0x0000000b58197223 */ /* 0x040fe20000000092 */
[----:B------:R-:W-:Y:S02]  /*3ef0*/  HADD2.F32 R9, -RZ, R8.H1_H1 ;  /* 0x30000008ff097230 */ /* 0x000fe40000004100 */
[----:B------:R-:W-:Y:S01]  /*3f00*/  FFMA R143, R88, R7, R143 ;  /* 0x00000007588f7223 */ /* 0x000fe2000000008f */
[--C-:B------:R-:W-:Y:S01]  /*3f10*/  HADD2.F32 R11, -RZ, R10.reuse.H0_H0 ;  /* 0x2000000aff0b7230 */ /* 0x100fe20000004100 */
[----:B------:R-:W-:Y:S01]  /*3f20*/  LOP3.LUT R7, R18, 0xff, RZ, 0xc0, !PT ;  /* 0x000000ff12077812 */ /* 0x000fe200078ec0ff */
[----:B------:R-:W-:Y:S02]  /*3f30*/  HADD2.F32 R13, -RZ, R10.H1_H1 ;  /* 0x3000000aff0d7230 */ /* 0x000fe40000004100 */
[C---:B------:R-:W-:Y:S01]  /*3f40*/  FMUL R142, R89.reuse, R142 ;  /* 0x0000008e598e7220 */ /* 0x040fe20000400000 */
[----:B------:R-:W-:Y:S01]  /*3f50*/  FMUL R10, R89, R145 ;  /* 0x00000091590a7220 */ /* 0x000fe20000400000 */
[----:B------:R-:W-:Y:S01]  /*3f60*/  F2FP.F16.E4M3.UNPACK_B R8, R6.H1 ;  /* 0x00000006ff08723e */ /* 0x000fe200030006ff */
[----:B------:R-:W-:-:S02]  /*3f70*/  VIADD R7, R7, 0x1f ;  /* 0x0000001f07077836 */ /* 0x000fc40000000000 */
[C---:B------:R-:W-:Y:S01]  /*3f80*/  FFMA R142, R88.reuse, R9, R142 ;  /* 0x00000009588e7223 */ /* 0x040fe2000000008e */
[----:B------:R-:W-:Y:S01]  /*3f90*/  FFMA R10, R88, R11, R10 ;  /* 0x0000000b580a7223 */ /* 0x000fe2000000000a */
[C---:B------:R-:W-:Y:S02]  /*3fa0*/  IMAD.SHL.U32 R27, R18.reuse, 0x2, RZ ;  /* 0x00000002121b7824 */ /* 0x040fe400078e00ff */
[----:B------:R-:W-:Y:S01]  /*3fb0*/  FMUL R140, R89, R140 ;  /* 0x0000008c598c7220 */ /* 0x000fe20000400000 */
[--C-:B------:R-:W-:Y:S01]  /*3fc0*/  HADD2.F32 R9, -RZ, R8.reuse.H0_H0 ;  /* 0x20000008ff097230 */ /* 0x100fe20000004100 */
[----:B------:R-:W-:Y:S01]  /*3fd0*/  ISETP.GT.U32.AND P2, PT, R7, 0x3e, PT ;  /* 0x0000003e0700780c */ /* 0x000fe20003f44070 */
[----:B------:R-:W-:Y:S01]  /*3fe0*/  HADD2.F32 R11, -RZ, R8.H1_H1 ;  /* 0x30000008ff0b7230 */ /* 0x000fe20000004100 */
[C---:B------:R-:W-:Y:S01]  /*3ff0*/  SHF.L.U32 R8, R18.reuse, 0x4, RZ ;  /* 0x0000000412087819 */ /* 0x040fe200000006ff */
[----:B------:R-:W-:Y:S02]  /*4000*/  IMAD.SHL.U32 R7, R18, 0x8, RZ ;  /* 0x0000000812077824 */ /* 0x000fe400078e00ff */
[C---:B------:R-:W-:Y:S01]  /*4010*/  FMUL R141, R89.reuse, R141 ;  /* 0x0000008d598d7220 */ /* 0x040fe20000400000 */
[----:B------:R-:W-:Y:S01]  /*4020*/  FMUL R144, R89, R144 ;  /* 0x0000009059907220 */ /* 0x000fe20000400000 */
[----:B------:R-:W-:Y:S01]  /*4030*/  LOP3.LUT R8, R8, 0xe00, RZ, 0xc0, !PT ;  /* 0x00000e0008087812 */ /* 0x000fe200078ec0ff */
[C---:B------:R-:W-:Y:S01]  /*4040*/  FFMA R140, R88.reuse, R11, R140 ;  /* 0x0000000b588c7223 */ /* 0x040fe2000000008c */
[----:B------:R-:W-:Y:S01]  /*4050*/  LOP3.LUT R11, R7, 0x80, RZ, 0xc0, !PT ;  /* 0x00000080070b7812 */ /* 0x000fe200078ec0ff */
[----:B------:R-:W-:Y:S01]  /*4060*/  FFMA R9, R88, R9, R141 ;  /* 0x0000000958097223 */ /* 0x000fe2000000008d */
[----:B------:R-:W-:Y:S01]  /*4070*/  LOP3.LUT R8, R8, 0x6, R27, 0xf8, !PT ;  /* 0x0000000608087812 */ /* 0x000fe200078ef81b */
[----:B------:R-:W-:Y:S01]  /*4080*/  FFMA R13, R88, R13, R144 ;  /* 0x0000000d580d7223 */ /* 0x000fe20000000090 */
[----:B------:R-:W-:-:S02]  /*4090*/  LOP3.LUT R11, R11, 0x10, R18, 0xf8, !PT ;  /* 0x000000100b0b7812 */ /* 0x000fc400078ef812 */
[----:B------:R-:W-:Y:S01]  /*40a0*/  LOP3.LUT R8, R8, 0x60, R7, 0xf8, !PT ;  /* 0x0000006008087812 */ /* 0x000fe200078ef807 */
[----:B------:R-:W-:Y:S01]  /*40b0*/  IMAD.MOV.U32 R7, RZ, RZ, 0x10 ;  /* 0x00000010ff077424 */ /* 0x000fe200078e00ff */
[----:B------:R-:W-:Y:S02]  /*40c0*/  F2FP.SATFINITE.E4M3.F32.PACK_AB_MERGE_C R155, R12, R155, RZ ;  /* 0x0000009b0c9b723e */ /* 0x000fe400048070ff */
[----:B------:R-:W-:Y:S02]  /*40d0*/  F2FP.SATFINITE.E4M3.F32.PACK_AB_MERGE_C R140, R140, R9, RZ ;  /* 0x000000098c8c723e */ /* 0x000fe400048070ff */
[----:B------:R-:W-:Y:S02]  /*40e0*/  F2FP.SATFINITE.E4M3.F32.PACK_AB_MERGE_C R15, R15, R14, RZ ;  /* 0x0000000e0f0f723e */ /* 0x000fe400048070ff */
[----:B------:R-:W-:Y:S02]  /*40f0*/  F2FP.SATFINITE.E4M3.F32.PACK_AB_MERGE_C R151, R150, R151, RZ ;  /* 0x000000979697723e */ /* 0x000fe400048070ff */
[----:B------:R-:W-:-:S02]  /*4100*/  F2FP.SATFINITE.E4M3.F32.PACK_AB_MERGE_C R21, R21, R20, RZ ;  /* 0x000000141515723e */ /* 0x000fc400048070ff */
[----:B------:R-:W-:Y:S02]  /*4110*/  F2FP.SATFINITE.E4M3.F32.PACK_AB_MERGE_C R24, R25, R24, RZ ;  /* 0x000000181918723e */ /* 0x000fe400048070ff */
[----:B------:R-:W-:Y:S02]  /*4120*/  F2FP.SATFINITE.E4M3.F32.PACK_AB_MERGE_C R142, R142, R143, RZ ;  /* 0x0000008f8e8e723e */ /* 0x000fe400048070ff */
[----:B------:R-:W-:Y:S02]  /*4130*/  F2FP.SATFINITE.E4M3.F32.PACK_AB_MERGE_C R12, R13, R10, RZ ;  /* 0x0000000a0d0c723e */ /* 0x000fe400048070ff */
[----:B------:R-:W-:Y:S02]  /*4140*/  LOP3.LUT R8, R8, R11, RZ, 0xfc, !PT ;  /* 0x0000000b08087212 */ /* 0x000fe400078efcff */
[----:B------:R-:W-:Y:S01]  /*4150*/  SEL R9, R7, 0xfffffff0, !P3 ;  /* 0xfffffff007097807 */ /* 0x000fe20005800000 */
[----:B------:R-:W-:Y:S06]  /*4160*/  @P2 BRA `(.L_x_55) ;  /* 0x0000000000042947 */ /* 0x000fec0003800000 */
[----:B------:R-:W-:-:S04]  /*4170*/  DEPBAR.LE SB0, 0x1 ;  /* 0x000080400000791a */ /* 0x000fc80000000000 */
.L_x_55:
[----:B------:R-:W-:Y:S05]  /*4180*/  WARPSYNC.ALL ;  /* 0x0000000000007948 */ /* 0x000fea0003800000 */
[----:B------:R-:W-:Y:S01]  /*4190*/  BAR.SYNC.DEFER_BLOCKING 0x1, 0x100 ;  /* 0x0044000000007b1d */ /* 0x000fe20000010000 */
[----:B------:R-:W-:-:S05]  /*41a0*/  IADD3 R10, R8, UR51, RZ ;  /* 0x00000033080a7c10 */ /* 0x000fca000fffe0ff */
[----:B------:R-:W-:Y:S01]  /*41b0*/  IMAD.IADD R7, R10, 0x1, R9 ;  /* 0x000000010a077824 */ /* 0x000fe200078e0209 */
[----:B------:R-:W-:Y:S01]  /*41c0*/  BSSY B0, `(.L_x_56) ;  /* 0x0000016000007945 */ /* 0x000fe20003800000 */
[----:B------:R2:W-:Y:S04]  /*41d0*/  STS.U16 [R8+UR51+0x4200], R155 ;  /* 0x0042009b08007988 */ /* 0x0005e80008000433 */
[----:B------:R2:W-:Y:S04]  /*41e0*/  STS.U16 [R8+UR51+0x4300], R15 ;  /* 0x0043000f08007988 */ /* 0x0005e80008000433 */
[----:B------:R2:W-:Y:S04]  /*41f0*/  STS.U16 [R8+UR51+0x4208], R151 ;  /* 0x0042089708007988 */ /* 0x0005e80008000433 */
[----:B------:R2:W-:Y:S04]  /*4200*/  STS.U16 [R8+UR51+0x4308], R21 ;  /* 0x0043081508007988 */ /* 0x0005e80008000433 */
[----:B------:R2:W-:Y:S04]  /*4210*/  STS.U16 [R7+0x4200], R24 ;  /* 0x0042001807007388 */ /* 0x0005e80000000400 */
[----:B------:R2:W-:Y:S04]  /*4220*/  STS.U16 [R7+0x4300], R142 ;  /* 0x0043008e07007388 */ /* 0x0005e80000000400 */
[----:B------:R2:W-:Y:S04]  /*4230*/  STS.U16 [R7+0x4208], R12 ;  /* 0x0042080c07007388 */ /* 0x0005e80000000400 */
[----:B------:R2:W-:Y:S01]  /*4240*/  STS.U16 [R7+0x4308], R140 ;  /* 0x0043088c07007388 */ /* 0x0005e20000000400 */
[----:B------:R-:W-:Y:S01]  /*4250*/  @!PT LDS RZ, [RZ] ;  /* 0x00000000fffff984 */ /* 0x000fe20000000800 */
[----:B------:R-:W-:Y:S01]  /*4260*/  @!PT LDS RZ, [RZ] ;  /* 0x00000000fffff984 */ /* 0x000fe20000000800 */
[----:B------:R-:W-:Y:S01]  /*4270*/  @!PT LDS RZ, [RZ] ;  /* 0x00000000fffff984 */ /* 0x000fe20000000800 */
[----:B------:R-:W-:Y:S01]  /*4280*/  @!PT LDS RZ, [RZ] ;  /* 0x00000000fffff984 */ /* 0x000fe20000000800 */
[----:B------:R3:W-:Y:S06]  /*4290*/  MEMBAR.ALL.CTA ;  /* 0x0000000000007992 */ /* 0x0007ec0000008000 */
[----:B---3--:R-:W3:Y:S02]  /*42a0*/  FENCE.VIEW.ASYNC.S ;  /* 0x00000000000073c6 */ /* 0x008ee40000000000 */
[----:B---3--:R-:W-:Y:S06]  /*42b0*/  BAR.SYNC.DEFER_BLOCKING 0x1, 0x100 ;  /* 0x0044000000007b1d */ /* 0x008fec0000010000 */
[----:B--2---:R-:W-:Y:S05]  /*42c0*/  @P2 BRA `(.L_x_57) ;  /* 0x0000000000142947 */ /* 0x004fea0003800000 */
[----:B------:R-:W-:Y:S02]  /*42d0*/  UIADD3 UR4, UP0, UR48, 0x4f0, URZ ;  /* 0x000004f030047890 */ /* 0x000fe4000ff1e03f */
[----:B------:R-:W-:Y:S02]  /*42e0*/  UIADD3 UR44, UR51, 0x4200, URZ ;  /* 0x00004200332c7890 */ /* 0x000fe4000fffe03f */
[----:B------:R-:W-:-:S09]  /*42f0*/  UIADD3.X UR5, URZ, UR49, URZ, UP0, !UPT ;  /* 0x000000313f057290 */ /* 0x000fd200087fe43f */
[----:B------:R2:W-:Y:S02]  /*4300*/  UTMASTG.3D [UR44], [UR4] ;  /* 0x0000002c040073b5 */ /* 0x0005e40008010000 */
[----:B--2---:R0:W-:Y:S02]  /*4310*/  UTMACMDFLUSH ;  /* 0x00000000000079b7 */ /* 0x0041e40000000000 */
.L_x_57:
[----:B------:R-:W-:Y:S05]  /*4320*/  BSYNC B0 ;  /* 0x0000000000007941 */ /* 0x000fea0003800000 */
.L_x_56:
[----:B------:R-:W-:Y:S04]  /*4330*/  BSSY B0, `(.L_x_58) ;  /* 0x000002e000007945 */ /* 0x000fe80003800000 */
[----:B------:R-:W-:Y:S05]  /*4340*/  @!P0 BRA `(.L_x_59) ;  /* 0x0000000000b08947 */ /* 0x000fea0003800000 */
[----:B------:R-:W-:-:S13]  /*4350*/  ISETP.NE.AND P4, PT, R23, 0x3, PT ;  /* 0x000000031700780c */ /* 0x000fda0003f85270 */
[----:B------:R-:W-:Y:S05]  /*4360*/  @!P4 BRA `(.L_x_60) ;  /* 0x000000000004c947 */ /* 0x000fea0003800000 */
[----:B------:R-:W-:Y:S01]  /*4370*/  BPT.TRAP 0x1 ;  /* 0x000000040000795c */ /* 0x000fe20000300000 */
.L_x_60:
[----:B------:R-:W-:Y:S01]  /*4380*/  LEA R15, R91, UR51, 0x3 ;  /* 0x000000335b0f7c11 */ /* 0x000fe2000f8e18ff */
[----:B------:R-:W-:Y:S01]  /*4390*/  BSSY B1, `(.L_x_61) ;  /* 0x0000004000017945 */ /* 0x000fe20003800000 */
[----:B------:R-:W-:-:S04]  /*43a0*/  SHF.L.U32 R10, R90, 0x1f, RZ ;  /* 0x0000001f5a0a7819 */ /* 0x000fc800000006ff */
[----:B------:R-:W2:Y:S02]  /*43b0*/  SYNCS.PHASECHK.TRANS64.TRYWAIT P3, [R15+URZ+0xc0], R10 ;  /* 0x0000c00a0f0075a7 */ /* 0x000ea4000806017f */
[----:B--2---:R-:W-:Y:S05]  /*43c0*/  @!P3 BRA `(.L_x_62) ;  /* 0x0000004c00a0b947 */ /* 0x004fea0003800000 */
.L_x_176:
[----:B------:R-:W-:Y:S05]  /*43d0*/  BSYNC B1 ;  /* 0x0000000000017941 */ /* 0x000fea0003800000 */
.L_x_61:
[----:B------:R-:W-:Y:S04]  /*43e0*/  BSSY B1, `(.L_x_63) ;  /* 0x0000011000017945 */ /* 0x000fe80003800000 */
[----:B------:R-:W-:Y:S05]  /*43f0*/  @P1 BRA `(.L_x_64) ;  /* 0x00000000003c1947 */ /* 0x000fea0003800000 */
[----:B------:R-:W-:-:S04]  /*4400*/  IMAD R20, R91, 0x1000, R8 ;  /* 0x000010005b147824 */ /* 0x000fc800078e0208 */
[----:B------:R-:W-:Y:S01]  /*4410*/  VIADD R14, R20, UR51 ;  /* 0x00000033140e7c36 */ /* 0x000fe20008000000 */
[----:B------:R-:W-:Y:S03]  /*4420*/  LDS.U16 R3, [R20+UR51+0x300] ;  /* 0x0003003314037984 */ /* 0x000fe60008000400 */
[----:B------:R-:W-:Y:S01]  /*4430*/  IMAD.IADD R14, R14, 0x1, R9 ;  /* 0x000000010e0e7824 */ /* 0x000fe200078e0209 */
[----:B------:R-:W3:Y:S04]  /*4440*/  LDS.U16 R4, [R20+UR51+0x200] ;  /* 0x0002003314047984 */ /* 0x000ee80008000400 */
[----:B------:R-:W-:Y:S04]  /*4450*/  LDS.U16 R5, [R20+UR51+0x308] ;  /* 0x0003083314057984 */ /* 0x000fe80008000400 */
[----:B------:R-:W4:Y:S04]  /*4460*/  LDS.U16 R6, [R20+UR51+0x208] ;  /* 0x0002083314067984 */ /* 0x000f280008000400 */
[----:B--2---:R-:W-:Y:S04]  /*4470*/  LDS.U16 R10, [R14+0x300] ;  /* 0x000300000e0a7984 */ /* 0x004fe80000000400 */
[----:B------:R-:W2:Y:S04]  /*4480*/  LDS.U16 R11, [R14+0x200] ;  /* 0x000200000e0b7984 */ /* 0x000ea80000000400 */
[----:B------:R-:W-:Y:S04]  /*4490*/  LDS.U16 R12, [R14+0x308] ;  /* 0x000308000e0c7984 */ /* 0x000fe80000000400 */
[----:B------:R-:W5:Y:S01]  /*44a0*/  LDS.U16 R13, [R14+0x208] ;  /* 0x000208000e0d7984 */ /* 0x000f620000000400 */
[----:B---3--:R-:W-:-:S02]  /*44b0*/  PRMT R3, R4, 0x5410, R3 ;  /* 0x0000541004037816 */ /* 0x008fc40000000003 */
[----:B----4-:R-:W-:Y:S02]  /*44c0*/  PRMT R4, R6, 0x5410, R5 ;  /* 0x0000541006047816 */ /* 0x010fe40000000005 */
[----:B--2---:R-:W-:Y:S02]  /*44d0*/  PRMT R5, R11, 0x5410, R10 ;  /* 0x000054100b057816 */ /* 0x004fe4000000000a */
[----:B-----5:R-:W-:-:S07]  /*44e0*/  PRMT R6, R13, 0x5410, R12 ;  /* 0x000054100d067816 */ /* 0x020fce000000000c */
.L_x_64:
[----:B------:R-:W-:Y:S05]  /*44f0*/  BSYNC B1 ;  /* 0x0000000000017941 */ /* 0x000fea0003800000 */
.L_x_63:
[----:B------:R-:W-:Y:S01]  /*4500*/  @!PT LDS RZ, [RZ] ;  /* 0x00000000fffff984 */ /* 0x000fe20000000800 */
[----:B------:R-:W-:Y:S01]  /*4510*/  @!PT LDS RZ, [RZ] ;  /* 0x00000000fffff984 */ /* 0x000fe20000000800 */
[----:B------:R-:W-:Y:S01]  /*4520*/  @!PT LDS RZ, [RZ] ;  /* 0x00000000fffff984 */ /* 0x000fe20000000800 */
[----:B------:R-:W-:Y:S01]  /*4530*/  @!PT LDS RZ, [RZ] ;  /* 0x00000000fffff984 */ /* 0x000fe20000000800 */
[----:B------:R3:W-:Y:S06]  /*4540*/  MEMBAR.ALL.CTA ;  /* 0x0000000000007992 */ /* 0x0007ec0000008000 */
[----:B---3--:R-:W3:Y:S01]  /*4550*/  FENCE.VIEW.ASYNC.S ;  /* 0x00000000000073c6 */ /* 0x008ee20000000000 */
[----:B------:R-:W-:Y:S05]  /*4560*/  @!P4 BRA `(.L_x_65) ;  /* 0x000000000004c947 */ /* 0x000fea0003800000 */
[----:B------:R-:W-:Y:S01]  /*4570*/  BPT.TRAP 0x1 ;  /* 0x000000040000795c */ /* 0x000fe20000300000 */
.L_x_65:
[----:B------:R-:W4:Y:S01]  /*4580*/  S2R R11, SR_CgaCtaId ;  /* 0x00000000000b7919 */ /* 0x000f220000008800 */
[----:B--2---:R-:W-:Y:S01]  /*4590*/  IADD3 R10, R15, 0xe0, RZ ;  /* 0x000000e00f0a7810 */ /* 0x004fe20007ffe0ff */
[----:B------:R-:W-:-:S05]  /*45a0*/  VIADD R91, R91, 0x1 ;  /* 0x000000015b5b7836 */ /* 0x000fca0000000000 */
[----:B------:R-:W-:-:S04]  /*45b0*/  ISETP.NE.AND P3, PT, R91, 0x4, PT ;  /* 0x000000045b00780c */ /* 0x000fc80003f65270 */
[----:B------:R-:W-:Y:S02]  /*45c0*/  SEL R91, R91, RZ, P3 ;  /* 0x000000ff5b5b7207 */ /* 0x000fe40001800000 */
[----:B----4-:R-:W-:Y:S02]  /*45d0*/  PRMT R10, R11, 0x654, R10 ;  /* 0x000006540b0a7816 */ /* 0x010fe4000000000a */
[----:B------:R-:W-:Y:S02]  /*45e0*/  SEL R11, RZ, 0x1, P3 ;  /* 0x00000001ff0b7807 */ /* 0x000fe40001800000 */
[----:B---3--:R2:W-:Y:S02]  /*45f0*/  SYNCS.ARRIVE.TRANS64.RED.A1T0 RZ, [R10+URZ], RZ ;  /* 0x000000ff0aff79a7 */ /* 0x0085e4000810043f */
[----:B------:R-:W-:-:S07]  /*4600*/  LOP3.LUT R90, R90, R11, RZ, 0x3c, !PT ;  /* 0x0000000b5a5a7212 */ /* 0x000fce00078e3cff */
.L_x_59:
[----:B------:R-:W-:Y:S05]  /*4610*/  BSYNC B0 ;  /* 0x0000000000007941 */ /* 0x000fea0003800000 */
.L_x_58:
[----:B------:R-:W-:Y:S01]  /*4620*/  F2FP.F16.E4M3.UNPACK_B R12, R3.H1 ;  /* 0x00000003ff0c723e */ /* 0x000fe200030006ff */
[C---:B------:R-:W-:Y:S01]  /*4630*/  FMUL R137, R89.reuse, R137 ;  /* 0x0000008959897220 */ /* 0x040fe20000400000 */
[----:B--2---:R-:W-:Y:S01]  /*4640*/  F2FP.F16.E4M3.UNPACK_B R10, R3 ;  /* 0x00000003ff0a723e */ /* 0x004fe200020006ff */
[C---:B------:R-:W-:Y:S01]  /*4650*/  FMUL R139, R89.reuse, R139 ;  /* 0x0000008b598b7220 */ /* 0x040fe20000400000 */
[----:B------:R-:W-:Y:S01]  /*4660*/  F2FP.F16.E4M3.UNPACK_B R15, R4 ;  /* 0x00000004ff0f723e */ /* 0x000fe200020006ff */
[----:B------:R-:W-:Y:S02]  /*4670*/  HADD2.F32 R14, -RZ, R12.H0_H0 ;  /* 0x2000000cff0e7230 */ /* 0x000fe40000004100 */
[C---:B------:R-:W-:Y:S01]  /*4680*/  FMUL R11, R89.reuse, R138 ;  /* 0x0000008a590b7220 */ /* 0x040fe20000400000 */
[--C-:B------:R-:W-:Y:S02]  /*4690*/  HADD2.F32 R13, -RZ, R10.reuse.H0_H0 ;  /* 0x2000000aff0d7230 */ /* 0x100fe40000004100 */
[----:B------:R-:W-:Y:S01]  /*46a0*/  FMUL R135, R89, R135 ;  /* 0x0000008759877220 */ /* 0x000fe20000400000 */
[----:B------:R-:W-:-:S02]  /*46b0*/  HADD2.F32 R10, -RZ, R10.H1_H1 ;  /* 0x3000000aff0a7230 */ /* 0x000fc40000004100 */
[C---:B------:R-:W-:Y:S01]  /*46c0*/  FFMA R137, R88.reuse, R14, R137 ;  /* 0x0000000e58897223 */ /* 0x040fe20000000089 */
[--C-:B------:R-:W-:Y:S02]  /*46d0*/  HADD2.F32 R14, -RZ, R15.reuse.H0_H0 ;  /* 0x2000000fff0e7230 */ /* 0x100fe40000004100 */
[C---:B------:R-:W-:Y:S01]  /*46e0*/  FFMA R139, R88.reuse, R13, R139 ;  /* 0x0000000d588b7223 */ /* 0x040fe2000000008b */
[----:B------:R-:W-:Y:S02]  /*46f0*/  HADD2.F32 R20, -RZ, R15.H1_H1 ;  /* 0x3000000fff147230 */ /* 0x000fe40000004100 */
[C---:B------:R-:W-:Y:S01]  /*4700*/  FFMA R10, R88.reuse, R10, R11 ;  /* 0x0000000a580a7223 */ /* 0x040fe2000000000b */
[----:B------:R-:W-:Y:S02]  /*4710*/  HADD2.F32 R12, -RZ, R12.H1_H1 ;  /* 0x3000000cff0c7230 */ /* 0x000fe40000004100 */
[C---:B------:R-:W-:Y:S01]  /*4720*/  FMUL R13, R89.reuse, R134 ;  /* 0x00000086590d7220 */ /* 0x040fe20000400000 */
[----:B------:R-:W-:Y:S01]  /*4730*/  F2FP.F16.E4M3.UNPACK_B R15, R4.H1 ;  /* 0x00000004ff0f723e */ /* 0x000fe200030006ff */
[----:B------:R-:W-:Y:S01]  /*4740*/  FMUL R11, R89, R136 ;  /* 0x00000088590b7220 */ /* 0x000fe20000400000 */
[C---:B------:R-:W-:Y:S01]  /*4750*/  FFMA R135, R88.reuse, R14, R135 ;  /* 0x0000000e58877223 */ /* 0x040fe20000000087 */
[C---:B------:R-:W-:Y:S01]  /*4760*/  FFMA R14, R88.reuse, R20, R13 ;  /* 0x00000014580e7223 */ /* 0x040fe2000000000d */
[----:B------:R-:W-:Y:S01]  /*4770*/  F2FP.F16.E4M3.UNPACK_B R21, R5 ;  /* 0x00000005ff15723e */ /* 0x000fe200020006ff */
[----:B------:R-:W-:Y:S01]  /*4780*/  FFMA R12, R88, R12, R11 ;  /* 0x0000000c580c7223 */ /* 0x000fe2000000000b */
[----:B------:R-:W-:-:S02]  /*4790*/  HADD2.F32 R20, -RZ, R15.H1_H1 ;  /* 0x3000000fff147230 */ /* 0x000fc40000004100 */
[C---:B------:R-:W-:Y:S01]  /*47a0*/  FMUL R11, R89.reuse, R132 ;  /* 0x00000084590b7220 */ /* 0x040fe20000400000 */
[----:B------:R-:W-:Y:S02]  /*47b0*/  HADD2.F32 R13, -RZ, R15.H0_H0 ;  /* 0x2000000fff0d7230 */ /* 0x000fe40000004100 */
[C---:B------:R-:W-:Y:S01]  /*47c0*/  FMUL R131, R89.reuse, R131 ;  /* 0x0000008359837220 */ /* 0x040fe20000400000 */
[--C-:B------:R-:W-:Y:S01]  /*47d0*/  HADD2.F32 R24, -RZ, R21.reuse.H0_H0 ;  /* 0x20000015ff187230 */ /* 0x100fe20000004100 */
[----:B------:R-:W-:Y:S01]  /*47e0*/  F2FP.F16.E4M3.UNPACK_B R15, R5.H1 ;  /* 0x00000005ff0f723e */ /* 0x000fe200030006ff */
[C---:B------:R-:W-:Y:S01]  /*47f0*/  FFMA R20, R88.reuse, R20, R11 ;  /* 0x0000001458147223 */ /* 0x040fe2000000000b */
[----:B------:R-:W-:Y:S02]  /*4800*/  HADD2.F32 R21, -RZ, R21.H1_H1 ;  /* 0x30000015ff157230 */ /* 0x000fe40000004100 */
[C---:B------:R-:W-:Y:S01]  /*4810*/  FMUL R11, R89.reuse, R130 ;  /* 0x00000082590b7220 */ /* 0x040fe20000400000 */
[----:B------:R-:W-:Y:S01]  /*4820*/  FMUL R133, R89, R133 ;  /* 0x0000008559857220 */ /* 0x000fe20000400000 */
[----:B------:R-:W-:Y:S01]  /*4830*/  FFMA R131, R88, R24, R131 ;  /* 0x0000001858837223 */ /* 0x000fe20000000083 */
[----:B------:R-:W-:-:S02]  /*4840*/  HADD2.F32 R26, -RZ, R15.H0_H0 ;  /* 0x2000000fff1a7230 */ /* 0x000fc40000004100 */
[C---:B------:R-:W-:Y:S01]  /*4850*/  FFMA R24, R88.reuse, R21, R11 ;  /* 0x0000001558187223 */ /* 0x040fe2000000000b */
[C---:B------:R-:W-:Y:S01]  /*4860*/  FFMA R133, R88.reuse, R13, R133 ;  /* 0x0000000d58857223 */ /* 0x040fe20000000085 */
[----:B------:R-:W-:Y:S02]  /*4870*/  HADD2.F32 R28, -RZ, R15.H1_H1 ;  /* 0x3000000fff1c7230 */ /* 0x000fe40000004100 */
[C---:B------:R-:W-:Y:S01]  /*4880*/  FMUL R129, R89.reuse, R129 ;  /* 0x0000008159817220 */ /* 0x040fe20000400000 */
[----:B------:R-:W-:Y:S01]  /*4890*/  F2FP.F16.E4M3.UNPACK_B R11, R6.H1 ;  /* 0x00000006ff0b723e */ /* 0x000fe200030006ff */
[C---:B------:R-:W-:Y:S01]  /*48a0*/  FMUL R13, R89.reuse, R128 ;  /* 0x00000080590d7220 */ /* 0x040fe20000400000 */
[----:B------:R-:W-:Y:S01]  /*48b0*/  F2FP.F16.E4M3.UNPACK_B R15, R6 ;  /* 0x00000006ff0f723e */ /* 0x000fe200020006ff */
[C---:B------:R-:W-:Y:S01]  /*48c0*/  FFMA R129, R88.reuse, R26, R129 ;  /* 0x0000001a58817223 */ /* 0x040fe20000000081 */
[----:B------:R-:W-:Y:S01]  /*48d0*/  FMUL R125, R89, R125 ;  /* 0x0000007d597d7220 */ /* 0x000fe20000400000 */
[----:B------:R-:W-:Y:S01]  /*48e0*/  FFMA R26, R88, R28, R13 ;  /* 0x0000001c581a7223 */ /* 0x000fe2000000000d */
[----:B------:R-:W-:-:S02]  /*48f0*/  HADD2.F32 R30, -RZ, R11.H0_H0 ;  /* 0x2000000bff1e7230 */ /* 0x000fc40000004100 */
[C---:B------:R-:W-:Y:S01]  /*4900*/  FMUL R127, R89.reuse, R127 ;  /* 0x0000007f597f7220 */ /* 0x040fe20000400000 */
[--C-:B------:R-:W-:Y:S02]  /*4910*/  HADD2.F32 R21, -RZ, R15.reuse.H0_H0 ;  /* 0x2000000fff157230 */ /* 0x100fe40000004100 */
[C---:B------:R-:W-:Y:S01]  /*4920*/  FMUL R13, R89.reuse, R124 ;  /* 0x0000007c590d7220 */ /* 0x040fe20000400000 */
[----:B------:R-:W-:Y:S02]  /*4930*/  HADD2.F32 R28, -RZ, R15.H1_H1 ;  /* 0x3000000fff1c7230 */ /* 0x000fe40000004100 */
[C---:B------:R-:W-:Y:S01]  /*4940*/  FFMA R125, R88.reuse, R30, R125 ;  /* 0x0000001e587d7223 */ /* 0x040fe2000000007d */
[----:B------:R-:W-:Y:S02]  /*4950*/  HADD2.F32 R32, -RZ, R11.H1_H1 ;  /* 0x3000000bff207230 */ /* 0x000fe40000004100 */
[----:B------:R-:W-:Y:S01]  /*4960*/  FMUL R11, R89, R126 ;  /* 0x0000007e590b7220 */ /* 0x000fe20000400000 */
[----:B------:R-:W-:Y:S01]  /*4970*/  FFMA R127, R88, R21, R127 ;  /* 0x00000015587f7223 */ /* 0x000fe2000000007f */
[----:B------:R-:W-:-:S02]  /*4980*/  F2FP.SATFINITE.E4M3.F32.PACK_AB_MERGE_C R139, R10, R139, RZ ;  /* 0x0000008b0a8b723e */ /* 0x000fc400048070ff */
[C---:B------:R-:W-:Y:S01]  /*4990*/  FFMA R28, R88.reuse, R28, R11 ;  /* 0x0000001c581c7223 */ /* 0x040fe2000000000b */
[----:B------:R-:W-:Y:S01]  /*49a0*/  FFMA R30, R88, R32, R13 ;  /* 0x00000020581e7223 */ /* 0x000fe2000000000d */
[----:B------:R-:W-:Y:S02]  /*49b0*/  F2FP.SATFINITE.E4M3.F32.PACK_AB_MERGE_C R137, R12, R137, RZ ;  /* 0x000000890c89723e */ /* 0x000fe400048070ff */
[----:B------:R-:W-:Y:S02]  /*49c0*/  F2FP.SATFINITE.E4M3.F32.PACK_AB_MERGE_C R135, R14, R135, RZ ;  /* 0x000000870e87723e */ /* 0x000fe400048070ff */
[----:B------:R-:W-:Y:S02]  /*49d0*/  F2FP.SATFINITE.E4M3.F32.PACK_AB_MERGE_C R133, R20, R133, RZ ;  /* 0x000000851485723e */ /* 0x000fe400048070ff */
[----:B------:R-:W-:Y:S02]  /*49e0*/  F2FP.SATFINITE.E4M3.F32.PACK_AB_MERGE_C R24, R24, R131, RZ ;  /* 0x000000831818723e */ /* 0x000fe400048070ff */
[----:B------:R-:W-:-:S02]  /*49f0*/  F2FP.SATFINITE.E4M3.F32.PACK_AB_MERGE_C R26, R26, R129, RZ ;  /* 0x000000811a1a723e */ /* 0x000fc400048070ff */
[----:B------:R-:W-:Y:S02]  /*4a00*/  F2FP.SATFINITE.E4M3.F32.PACK_AB_MERGE_C R28, R28, R127, RZ ;  /* 0x0000007f1c1c723e */ /* 0x000fe400048070ff */
[----:B------:R-:W-:Y:S01]  /*4a10*/  F2FP.SATFINITE.E4M3.F32.PACK_AB_MERGE_C R30, R30, R125, RZ ;  /* 0x0000007d1e1e723e */ /* 0x000fe200048070ff */
[----:B------:R-:W-:Y:S06]  /*4a20*/  @P2 BRA `(.L_x_66) ;  /* 0x0000000000042947 */ /* 0x000fec0003800000 */
[----:B------:R-:W-:-:S04]  /*4a30*/  DEPBAR.LE SB0, 0x1 ;  /* 0x000080400000791a */ /* 0x000fc80000000000 */
.L_x_66:
[----:B------:R-:W-:Y:S05]  /*4a40*/  WARPSYNC.ALL ;  /* 0x0000000000007948 */ /* 0x000fea0003800000 */
[----:B------:R-:W-:Y:S06]  /*4a50*/  BAR.SYNC.DEFER_BLOCKING 0x1, 0x100 ;  /* 0x0044000000007b1d */ /* 0x000fec0000010000 */
        /* <DEDUP_REMOVED lines=19> */
[----:B------:R-:W-:Y:S02]  /*4b90*/  UIADD3 UR4, UR51, 0x5200, URZ ;  /* 0x0000520033047890 */ /* 0x000fe4000fffe03f */
[----:B------:R-:W-:Y:S01]  /*4ba0*/  UIADD3.X UR9, URZ, UR49, URZ, UP0, !UPT ;  /* 0x000000313f097290 */ /* 0x000fe200087fe43f */
[----:B------:R-:W-:Y:S01]  /*4bb0*/  UMOV UR6, UR46 ;  /* 0x0000002e00067c82 */ /* 0x000fe20008000000 */
[----:B------:R-:W-:-:S07]  /*4bc0*/  UMOV UR7, UR47 ;  /* 0x0000002f00077c82 */ /* 0x000fce0008000000 */
[----:B------:R2:W-:Y:S02]  /*4bd0*/  UTMASTG.3D [UR4], [UR8] ;  /* 0x00000004080073b5 */ /* 0x0005e40008010000 */
[----:B--2---:R0:W-:Y:S02]  /*4be0*/  UTMACMDFLUSH ;  /* 0x00000000000079b7 */ /* 0x0041e40000000000 */
.L_x_68:
[----:B------:R-:W-:Y:S05]  /*4bf0*/  BSYNC B0 ;  /* 0x0000000000007941 */ /* 0x000fea0003800000 */
.L_x_67:
[----:B------:R-:W-:Y:S04]  /*4c00*/  BSSY B0, `(.L_x_69) ;  /* 0x000002e000007945 */ /* 0x000fe80003800000 */
[----:B------:R-:W-:Y:S05]  /*4c10*/  @!P0 BRA `(.L_x_70) ;  /* 0x0000000000b08947 */ /* 0x000fea0003800000 */
[----:B------:R-:W-:-:S13]  /*4c20*/  ISETP.NE.AND P4, PT, R23, 0x3, PT ;  /* 0x000000031700780c */ /* 0x000fda0003f85270 */
[----:B------:R-:W-:Y:S05]  /*4c30*/  @!P4 BRA `(.L_x_71) ;  /* 0x000000000004c947 */ /* 0x000fea0003800000 */
[----:B------:R-:W-:Y:S01]  /*4c40*/  BPT.TRAP 0x1 ;  /* 0x000000040000795c */ /* 0x000fe20000300000 */
.L_x_71:
[----:B------:R-:W-:Y:S01]  /*4c50*/  LEA R14, R91, UR51, 0x3 ;  /* 0x000000335b0e7c11 */ /* 0x000fe2000f8e18ff */
[----:B------:R-:W-:Y:S01]  /*4c60*/  BSSY B1, `(.L_x_72) ;  /* 0x0000004000017945 */ /* 0x000fe20003800000 */
[----:B------:R-:W-:-:S04]  /*4c70*/  SHF.L.U32 R11, R90, 0x1f, RZ ;  /* 0x0000001f5a0b7819 */ /* 0x000fc800000006ff */
[----:B------:R-:W2:Y:S02]  /*4c80*/  SYNCS.PHASECHK.TRANS64.TRYWAIT P3, [R14+URZ+0xc0], R11 ;  /* 0x0000c00b0e0075a7 */ /* 0x000ea4000806017f */
[----:B--2---:R-:W-:Y:S05]  /*4c90*/  @!P3 BRA `(.L_x_73) ;  /* 0x000000440080b947 */ /* 0x004fea0003800000 */
.L_x_177:
[----:B------:R-:W-:Y:S05]  /*4ca0*/  BSYNC B1 ;  /* 0x0000000000017941 */ /* 0x000fea0003800000 */
.L_x_72:
[----:B------:R-:W-:Y:S04]  /*4cb0*/  BSSY B1, `(.L_x_74) ;  /* 0x0000011000017945 */ /* 0x000fe80003800000 */
[----:B------:R-:W-:Y:S05]  /*4cc0*/  @P1 BRA `(.L_x_75) ;  /* 0x00000000003c1947 */ /* 0x000fea0003800000 */
[----:B------:R-:W-:-:S04]  /*4cd0*/  IMAD R15, R91, 0x1000, R8 ;  /* 0x000010005b0f7824 */ /* 0x000fc800078e0208 */
[----:B------:R-:W-:Y:S01]  /*4ce0*/  VIADD R4, R15, UR51 ;  /* 0x000000330f047c36 */ /* 0x000fe20008000000 */
[----:B------:R-:W-:Y:S03]  /*4cf0*/  LDS.U16 R3, [R15+UR51+0x300] ;  /* 0x000300330f037984 */ /* 0x000fe60008000400 */
[----:B------:R-:W-:Y:S01]  /*4d00*/  IMAD.IADD R20, R4, 0x1, R9 ;  /* 0x0000000104147824 */ /* 0x000fe200078e0209 */
[----:B------:R-:W-:Y:S04]  /*4d10*/  LDS.U16 R5, [R15+UR51+0x308] ;  /* 0x000308330f057984 */ /* 0x000fe80008000400 */
[----:B------:R-:W3:Y:S04]  /*4d20*/  LDS.U16 R4, [R15+UR51+0x200] ;  /* 0x000200330f047984 */ /* 0x000ee80008000400 */
[----:B------:R-:W4:Y:S04]  /*4d30*/  LDS.U16 R6, [R15+UR51+0x208] ;  /* 0x000208330f067984 */ /* 0x000f280008000400 */
[----:B------:R-:W-:Y:S04]  /*4d40*/  LDS.U16 R10, [R20+0x300] ;  /* 0x00030000140a7984 */ /* 0x000fe80000000400 */
[----:B--2---:R-:W2:Y:S04]  /*4d50*/  LDS.U16 R11, [R20+0x200] ;  /* 0x00020000140b7984 */ /* 0x004ea80000000400 */
[----:B------:R-:W-:Y:S04]  /*4d60*/  LDS.U16 R12, [R20+0x308] ;  /* 0x00030800140c7984 */ /* 0x000fe80000000400 */
[----:B------:R-:W5:Y:S01]  /*4d70*/  LDS.U16 R13, [R20+0x208] ;  /* 0x00020800140d7984 */ /* 0x000f620000000400 */
[----:B---3--:R-:W-:-:S02]  /*4d80*/  PRMT R3, R4, 0x5410, R3 ;  /* 0x0000541004037816 */ /* 0x008fc40000000003 */
[----:B----4-:R-:W-:Y:S02]  /*4d90*/  PRMT R4, R6, 0x5410, R5 ;  /* 0x0000541006047816 */ /* 0x010fe40000000005 */
[----:B--2---:R-:W-:Y:S02]  /*4da0*/  PRMT R5, R11, 0x5410, R10 ;  /* 0x000054100b057816 */ /* 0x004fe4000000000a */
[----:B-----5:R-:W-:-:S07]  /*4db0*/  PRMT R6, R13, 0x5410, R12 ;  /* 0x000054100d067816 */ /* 0x020fce000000000c */
.L_x_75:
[----:B------:R-:W-:Y:S05]  /*4dc0*/  BSYNC B1 ;  /* 0x0000000000017941 */ /* 0x000fea0003800000 */
.L_x_74:
        /* <DEDUP_REMOVED lines=8> */
.L_x_76:
[----:B--2---:R-:W2:Y:S01]  /*4e50*/  S2R R11, SR_CgaCtaId ;  /* 0x00000000000b7919 */ /* 0x004ea20000008800 */
[----:B------:R-:W-:Y:S01]  /*4e60*/  IADD3 R10, R14, 0xe0, RZ ;  /* 0x000000e00e0a7810 */ /* 0x000fe20007ffe0ff */
[----:B------:R-:W-:-:S05]  /*4e70*/  VIADD R91, R91, 0x1 ;  /* 0x000000015b5b7836 */ /* 0x000fca0000000000 */
[----:B------:R-:W-:-:S04]  /*4e80*/  ISETP.NE.AND P3, PT, R91, 0x4, PT ;  /* 0x000000045b00780c */ /* 0x000fc80003f65270 */
[----:B------:R-:W-:Y:S02]  /*4e90*/  SEL R91, R91, RZ, P3 ;  /* 0x000000ff5b5b7207 */ /* 0x000fe40001800000 */
[----:B--2---:R-:W-:Y:S02]  /*4ea0*/  PRMT R10, R11, 0x654, R10 ;  /* 0x000006540b0a7816 */ /* 0x004fe4000000000a */
[----:B------:R-:W-:Y:S02]  /*4eb0*/  SEL R11, RZ, 0x1, P3 ;  /* 0x00000001ff0b7807 */ /* 0x000fe40001800000 */
[----:B---3--:R2:W-:Y:S02]  /*4ec0*/  SYNCS.ARRIVE.TRANS64.RED.A1T0 RZ, [R10+URZ], RZ ;  /* 0x000000ff0aff79a7 */ /* 0x0085e4000810043f */
[----:B------:R-:W-:-:S07]  /*4ed0*/  LOP3.LUT R90, R90, R11, RZ, 0x3c, !PT ;  /* 0x0000000b5a5a7212 */ /* 0x000fce00078e3cff */
.L_x_70:
[----:B------:R-:W-:Y:S05]  /*4ee0*/  BSYNC B0 ;  /* 0x0000000000007941 */ /* 0x000fea0003800000 */
.L_x_69:
        /* <DEDUP_REMOVED lines=66> */
.L_x_77:
        /* <DEDUP_REMOVED lines=27> */
.L_x_79:
[----:B------:R-:W-:Y:S05]  /*54c0*/  BSYNC B0 ;  /* 0x0000000000007941 */ /* 0x000fea0003800000 */
.L_x_78:
[----:B------:R-:W-:Y:S04]  /*54d0*/  BSSY B0, `(.L_x_80) ;  /* 0x000002f000007945 */ /* 0x000fe80003800000 */
[----:B------:R-:W-:Y:S05]  /*54e0*/  @!P0 BRA `(.L_x_81) ;  /* 0x0000000000b48947 */ /* 0x000fea0003800000 */
[----:B------:R-:W-:-:S13]  /*54f0*/  ISETP.NE.AND P3, PT, R23, 0x3, PT ;  /* 0x000000031700780c */ /* 0x000fda0003f65270 */
[----:B------:R-:W-:Y:S05]  /*5500*/  @!P3 BRA `(.L_x_82) ;  /* 0x000000000004b947 */ /* 0x000fea0003800000 */
[----:B------:R-:W-:Y:S01]  /*5510*/  BPT.TRAP 0x1 ;  /* 0x000000040000795c */ /* 0x000fe20000300000 */
.L_x_82:
[----:B------:R-:W-:Y:S01]  /*5520*/  SHF.L.U32 R10, R90, 0x1f, RZ ;  /* 0x0000001f5a0a7819 */ /* 0x000fe200000006ff */
[----:B------:R-:W-:Y:S01]  /*5530*/  BSSY B1, `(.L_x_83) ;  /* 0x0000004000017945 */ /* 0x000fe20003800000 */
[----:B------:R-:W-:-:S04]  /*5540*/  LEA R11, R91, UR51, 0x3 ;  /* 0x000000335b0b7c11 */ /* 0x000fc8000f8e18ff */
[----:B------:R-:W2:Y:S02]  /*5550*/  SYNCS.PHASECHK.TRANS64.TRYWAIT P0, [R11+URZ+0xc0], R10 ;  /* 0x0000c00a0b0075a7 */ /* 0x000ea4000800017f */
[----:B--2---:R-:W-:Y:S05]  /*5560*/  @!P0 BRA `(.L_x_84) ;  /* 0x0000003c00608947 */ /* 0x004fea0003800000 */
.L_x_178:
[----:B------:R-:W-:Y:S05]  /*5570*/  BSYNC B1 ;  /* 0x0000000000017941 */ /* 0x000fea0003800000 */
.L_x_83:
        /* <DEDUP_REMOVED lines=8> */
[----:B------:R3:W4:Y:S04]  /*5600*/  LDS.U16 R9, [R3+UR51+0x208] ;  /* 0x0002083303097984 */ /* 0x0007280008000400 */
        /* <DEDUP_REMOVED lines=8> */
.L_x_86:
[----:B------:R-:W-:Y:S05]  /*5690*/  BSYNC B1 ;  /* 0x0000000000017941 */ /* 0x000fea0003800000 */
.L_x_85:
        /* <DEDUP_REMOVED lines=8> */
.L_x_87:
[----:B--2---:R-:W2:Y:S01]  /*5720*/  S2R R10, SR_CgaCtaId ;  /* 0x00000000000a7919 */ /* 0x004ea20000008800 */
[C---:B------:R-:W-:Y:S01]  /*5730*/  LEA R9, R91.reuse, UR51, 0x3 ;  /* 0x000000335b097c11 */ /* 0x040fe2000f8e18ff */
[----:B------:R-:W-:-:S03]  /*5740*/  VIADD R91, R91, 0x1 ;  /* 0x000000015b5b7836 */ /* 0x000fc60000000000 */
[----:B------:R-:W-:Y:S02]  /*5750*/  IADD3 R9, R9, 0xe0, RZ ;  /* 0x000000e009097810 */ /* 0x000fe40007ffe0ff */
[----:B------:R-:W-:-:S04]  /*5760*/  ISETP.NE.AND P0, PT, R91, 0x4, PT ;  /* 0x000000045b00780c */ /* 0x000fc80003f05270 */
[----:B------:R-:W-:Y:S02]  /*5770*/  SEL R91, R91, RZ, P0 ;  /* 0x000000ff5b5b7207 */ /* 0x000fe40000000000 */
[----:B--2---:R-:W-:-:S04]  /*5780*/  PRMT R9, R10, 0x654, R9 ;  /* 0x000006540a097816 */ /* 0x004fc80000000009 */
[----:B---3--:R2:W-:Y:S02]  /*5790*/  SYNCS.ARRIVE.TRANS64.RED.A1T0 RZ, [R9+URZ], RZ ;  /* 0x000000ff09ff79a7 */ /* 0x0085e4000810043f */
[----:B--2---:R-:W-:-:S04]  /*57a0*/  SEL R9, RZ, 0x1, P0 ;  /* 0x00000001ff097807 */ /* 0x004fc80000000000 */
[----:B------:R-:W-:-:S07]  /*57b0*/  LOP3.LUT R90, R90, R9, RZ, 0x3c, !PT ;  /* 0x000000095a5a7212 */ /* 0x000fce00078e3cff */
.L_x_81:
[----:B------:R-:W-:Y:S05]  /*57c0*/  BSYNC B0 ;  /* 0x0000000000007941 */ /* 0x000fea0003800000 */
.L_x_80:
[----:B------:R-:W-:Y:S01]  /*57d0*/  F2FP.F16.E4M3.UNPACK_B R9, R3 ;  /* 0x00000003ff09723e */ /* 0x000fe200020006ff */
[C---:B------:R-:W-:Y:S01]  /*57e0*/  FMUL R107, R89.reuse, R107 ;  /* 0x0000006b596b7220 */ /* 0x040fe20000400000 */
[----:B------:R-:W-:Y:S01]  /*57f0*/  F2FP.F16.E4M3.UNPACK_B R3, R3.H1 ;  /* 0x00000003ff03723e */ /* 0x000fe200030006ff */
[C---:B------:R-:W-:Y:S01]  /*5800*/  FMUL R106, R89.reuse, R106 ;  /* 0x0000006a596a7220 */ /* 0x040fe20000400000 */
[-C--:B------:R-:W-:Y:S01]  /*5810*/  F2FP.F16.E4M3.UNPACK_B R10, R4.reuse ;  /* 0x00000004ff0a723e */ /* 0x080fe200020006ff */
[--C-:B------:R-:W-:Y:S02]  /*5820*/  HADD2.F32 R11, -RZ, R9.reuse.H0_H0 ;  /* 0x20000009ff0b7230 */ /* 0x100fe40000004100 */
[----:B------:R-:W-:Y:S01]  /*5830*/  FMUL R12, R89, R105 ;  /* 0x00000069590c7220 */ /* 0x000fe20000400000 */
[----:B------:R-:W-:Y:S01]  /*5840*/  HADD2.F32 R9, -RZ, R9.H1_H1 ;  /* 0x30000009ff097230 */ /* 0x000fe20000004100 */
[----:B------:R-:W-:Y:S01]  /*5850*/  F2FP.F16.E4M3.UNPACK_B R4, R4.H1 ;  /* 0x00000004ff04723e */ /* 0x000fe200030006ff */
[----:B------:R-:W-:-:S02]  /*5860*/  HADD2.F32 R13, -RZ, R3.H0_H0 ;  /* 0x20000003ff0d7230 */ /* 0x000fc40000004100 */
[C---:B------:R-:W-:Y:S01]  /*5870*/  FFMA R107, R88.reuse, R11, R107 ;  /* 0x0000000b586b7223 */ /* 0x040fe2000000006b */
[--C-:B------:R-:W-:Y:S02]  /*5880*/  HADD2.F32 R11, -RZ, R10.reuse.H1_H1 ;  /* 0x3000000aff0b7230 */ /* 0x100fe40000004100 */
[C---:B------:R-:W-:Y:S01]  /*5890*/  FFMA R106, R88.reuse, R9, R106 ;  /* 0x00000009586a7223 */ /* 0x040fe2000000006a */
[----:B------:R-:W-:Y:S02]  /*58a0*/  HADD2.F32 R9, -RZ, R10.H0_H0 ;  /* 0x2000000aff097230 */ /* 0x000fe40000004100 */
[C---:B------:R-:W-:Y:S01]  /*58b0*/  FMUL R10, R89.reuse, R103 ;  /* 0x00000067590a7220 */ /* 0x040fe20000400000 */
[C---:B------:R-:W-:Y:S01]  /*58c0*/  FFMA R12, R88.reuse, R13, R12 ;  /* 0x0000000d580c7223 */ /* 0x040fe2000000000c */
[----:B------:R-:W-:Y:S02]  /*58d0*/  HADD2.F32 R3, -RZ, R3.H1_H1 ;  /* 0x30000003ff037230 */ /* 0x000fe40000004100 */
[C---:B------:R-:W-:Y:S01]  /*58e0*/  FMUL R13, R89.reuse, R104 ;  /* 0x00000068590d7220 */ /* 0x040fe20000400000 */
[C---:B------:R-:W-:Y:S01]  /*58f0*/  FFMA R14, R88.reuse, R9, R10 ;  /* 0x00000009580e7223 */ /* 0x040fe2000000000a */
[----:B------:R-:W-:Y:S01]  /*5900*/  FMUL R102, R89, R102 ;  /* 0x0000006659667220 */ /* 0x000fe20000400000 */
[----:B------:R-:W-:Y:S01]  /*5910*/  F2FP.F16.E4M3.UNPACK_B R10, R5 ;  /* 0x00000005ff0a723e */ /* 0x000fe200020006ff */
[----:B------:R-:W-:Y:S01]  /*5920*/  FFMA R13, R88, R3, R13 ;  /* 0x00000003580d7223 */ /* 0x000fe2000000000d */
[----:B------:R-:W-:-:S02]  /*5930*/  HADD2.F32 R9, -RZ, R4.H1_H1 ;  /* 0x30000004ff097230 */ /* 0x000fc40000004100 */
[C---:B------:R-:W-:Y:S01]  /*5940*/  FFMA R15, R88.reuse, R11, R102 ;  /* 0x0000000b580f7223 */ /* 0x040fe20000000066 */
[----:B------:R-:W-:Y:S02]  /*5950*/  HADD2.F32 R3, -RZ, R4.H0_H0 ;  /* 0x20000004ff037230 */ /* 0x000fe40000004100 */
[C---:B------:R-:W-:Y:S01]  /*5960*/  FMUL R100, R89.reuse, R100 ;  /* 0x0000006459647220 */ /* 0x040fe20000400000 */
[--C-:B------:R-:W-:Y:S01]  /*5970*/  HADD2.F32 R11, -RZ, R10.reuse.H0_H0 ;  /* 0x2000000aff0b7230 */ /* 0x100fe20000004100 */
[----:B------:R-:W-:Y:S01]  /*5980*/  F2FP.F16.E4M3.UNPACK_B R5, R5.H1 ;  /* 0x00000005ff05723e */ /* 0x000fe200030006ff */
[C---:B------:R-:W-:Y:S01]  /*5990*/  FMUL R101, R89.reuse, R101 ;  /* 0x0000006559657220 */ /* 0x040fe20000400000 */
[C---:B------:R-:W-:Y:S01]  /*59a0*/  FMUL R4, R89.reuse, R99 ;  /* 0x0000006359047220 */ /* 0x040fe20000400000 */
[C---:B------:R-:W-:Y:S01]  /*59b0*/  FFMA R100, R88.reuse, R9, R100 ;  /* 0x0000000958647223 */ /* 0x040fe20000000064 */
[----:B------:R-:W-:Y:S01]  /*59c0*/  FMUL R96, R89, R96 ;  /* 0x0000006059607220 */ /* 0x000fe20000400000 */
[C---:B------:R-:W-:Y:S01]  /*59d0*/  FFMA R101, R88.reuse, R3, R101 ;  /* 0x0000000358657223 */ /* 0x040fe20000000065 */
[----:B------:R-:W-:Y:S01]  /*59e0*/  FFMA R20, R88, R11, R4 ;  /* 0x0000000b58147223 */ /* 0x000fe20000000004 */
[----:B------:R-:W-:Y:S01]  /*59f0*/  HADD2.F32 R9, -RZ, R5.H0_H0 ;  /* 0x20000005ff097230 */ /* 0x000fe20000004100 */
[----:B------:R-:W-:Y:S01]  /*5a00*/  F2FP.F16.E4M3.UNPACK_B R4, R6 ;  /* 0x00000006ff04723e */ /* 0x000fe200020006ff */
[----:B------:R-:W-:-:S02]  /*5a10*/  HADD2.F32 R3, -RZ, R10.H1_H1 ;  /* 0x3000000aff037230 */ /* 0x000fc40000004100 */
[C---:B------:R-:W-:Y:S01]  /*5a20*/  FMUL R11, R89.reuse, R98 ;  /* 0x00000062590b7220 */ /* 0x040fe20000400000 */
[----:B------:R-:W-:Y:S02]  /*5a30*/  HADD2.F32 R5, -RZ, R5.H1_H1 ;  /* 0x30000005ff057230 */ /* 0x000fe40000004100 */
[----:B------:R-:W-:Y:S01]  /*5a40*/  FMUL R10, R89, R97 ;  /* 0x00000061590a7220 */ /* 0x000fe20000400000 */
[----:B------:R-:W-:Y:S01]  /*5a50*/  F2FP.F16.E4M3.UNPACK_B R6, R6.H1 ;  /* 0x00000006ff06723e */ /* 0x000fe200030006ff */
[C---:B------:R-:W-:Y:S01]  /*5a60*/  FFMA R21, R88.reuse, R3, R11 ;  /* 0x0000000358157223 */ /* 0x040fe2000000000b */
[--C-:B------:R-:W-:Y:S02]  /*5a70*/  HADD2.F32 R3, -RZ, R4.reuse.H0_H0 ;  /* 0x20000004ff037230 */ /* 0x100fe40000004100 */
[C---:B------:R-:W-:Y:S01]  /*5a80*/  FFMA R10, R88.reuse, R9, R10 ;  /* 0x00000009580a7223 */ /* 0x040fe2000000000a */
[----:B------:R-:W-:Y:S01]  /*5a90*/  FFMA R25, R88, R5, R96 ;  /* 0x0000000558197223 */ /* 0x000fe20000000060 */
[----:B------:R-:W-:-:S02]  /*5aa0*/  HADD2.F32 R5, -RZ, R4.H1_H1 ;  /* 0x30000004ff057230 */ /* 0x000fc40000004100 */
[C---:B------:R-:W-:Y:S01]  /*5ab0*/  FMUL R95, R89.reuse, R95 ;  /* 0x0000005f595f7220 */ /* 0x040fe20000400000 */
[--C-:B------:R-:W-:Y:S02]  /*5ac0*/  HADD2.F32 R9, -RZ, R6.reuse.H0_H0 ;  /* 0x20000006ff097230 */ /* 0x100fe40000004100 */
[C---:B------:R-:W-:Y:S01]  /*5ad0*/  FMUL R94, R89.reuse, R94 ;  /* 0x0000005e595e7220 */ /* 0x040fe20000400000 */
[----:B------:R-:W-:Y:S02]  /*5ae0*/  HADD2.F32 R11, -RZ, R6.H1_H1 ;  /* 0x30000006ff0b7230 */ /* 0x000fe40000004100 */
[C---:B------:R-:W-:Y:S01]  /*5af0*/  FMUL R4, R89.reuse, R93 ;  /* 0x0000005d59047220 */ /* 0x040fe20000400000 */
[----:B------:R-:W-:Y:S01]  /*5b00*/  FMUL R92, R89, R92 ;  /* 0x0000005c595c7220 */ /* 0x000fe20000400000 */
[C---:B------:R-:W-:Y:S01]  /*5b10*/  FFMA R3, R88.reuse, R3, R95 ;  /* 0x0000000358037223 */ /* 0x040fe2000000005f */
[C---:B------:R-:W-:Y:S01]  /*5b20*/  FFMA R94, R88.reuse, R5, R94 ;  /* 0x00000005585e7223 */ /* 0x040fe2000000005e */
[C---:B------:R-:W-:Y:S01]  /*5b30*/  FFMA R4, R88.reuse, R9, R4 ;  /* 0x0000000958047223 */ /* 0x040fe20000000004 */
[----:B------:R-:W-:Y:S01]  /*5b40*/  FFMA R11, R88, R11, R92 ;  /* 0x0000000b580b7223 */ /* 0x000fe2000000005c */
[----:B------:R-:W-:-:S02]  /*5b50*/  F2FP.SATFINITE.E4M3.F32.PACK_AB_MERGE_C R107, R106, R107, RZ ;  /* 0x0000006b6a6b723e */ /* 0x000fc400048070ff */
[----:B------:R-:W-:Y:S02]  /*5b60*/  F2FP.SATFINITE.E4M3.F32.PACK_AB_MERGE_C R13, R13, R12, RZ ;  /* 0x0000000c0d0d723e */ /* 0x000fe400048070ff */
[----:B------:R-:W-:Y:S02]  /*5b70*/  F2FP.SATFINITE.E4M3.F32.PACK_AB_MERGE_C R15, R15, R14, RZ ;  /* 0x0000000e0f0f723e */ /* 0x000fe400048070ff */
[----:B------:R-:W-:Y:S02]  /*5b80*/  F2FP.SATFINITE.E4M3.F32.PACK_AB_MERGE_C R101, R100, R101, RZ ;  /* 0x000000656465723e */ /* 0x000fe400048070ff */
[----:B------:R-:W-:Y:S02]  /*5b90*/  F2FP.SATFINITE.E4M3.F32.PACK_AB_MERGE_C R20, R21, R20, RZ ;  /* 0x000000141514723e */ /* 0x000fe400048070ff */
[----:B------:R-:W-:Y:S02]  /*5ba0*/  F2FP.SATFINITE.E4M3.F32.PACK_AB_MERGE_C R10, R25, R10, RZ ;  /* 0x0000000a190a723e */ /* 0x000fe400048070ff */
[----:B------:R-:W-:-:S02]  /*5bb0*/  F2FP.SATFINITE.E4M3.F32.PACK_AB_MERGE_C R94, R94, R3, RZ ;  /* 0x000000035e5e723e */ /* 0x000fc400048070ff */
[----:B------:R-:W-:Y:S01]  /*5bc0*/  F2FP.SATFINITE.E4M3.F32.PACK_AB_MERGE_C R4, R11, R4, RZ ;  /* 0x000000040b04723e */ /* 0x000fe200048070ff */
[----:B------:R-:W-:Y:S06]  /*5bd0*/  @P2 BRA `(.L_x_88) ;  /* 0x0000000000042947 */ /* 0x000fec0003800000 */
[----:B------:R-:W-:-:S04]  /*5be0*/  DEPBAR.LE SB0, 0x1 ;  /* 0x000080400000791a */ /* 0x000fc80000000000 */
.L_x_88:
[----:B------:R-:W-:Y:S05]  /*5bf0*/  WARPSYNC.ALL ;  /* 0x0000000000007948 */ /* 0x000fea0003800000 */
[----:B------:R-:W-:Y:S01]  /*5c00*/  BAR.SYNC.DEFER_BLOCKING 0x1, 0x100 ;  /* 0x0044000000007b1d */ /* 0x000fe20000010000 */
[----:B------:R-:W-:-:S05]  /*5c10*/  IADD3 R16, P0, R16, UR40, RZ ;  /* 0x0000002810107c10 */ /* 0x000fca000ff1e0ff */
        /* <DEDUP_REMOVED lines=25> */
.L_x_90:
[----:B------:R-:W-:Y:S05]  /*5db0*/  BSYNC B0 ;  /* 0x0000000000007941 */ /* 0x000fea0003800000 */
.L_x_89:
[----:B------:R-:W-:Y:S01]  /*5dc0*/  ULDC.64 UR4, c[0x0][0x8f8] ;  /* 0x00023e0000047ab9 */ /* 0x000fe20000000a00 */
[----:B------:R-:W-:Y:S01]  /*5dd0*/  IADD3.X R17, R17, UR38, RZ, P0, !PT ;  /* 0x0000002611117c10 */ /* 0x000fe200087fe4ff */
[----:B------:R-:W-:Y:S01]  /*5de0*/  UMOV UR47, 0xffffffff ;  /* 0xffffffff002f7882 */ /* 0x000fe20000000000 */
[----:B------:R-:W-:Y:S01]  /*5df0*/  ISETP.GE.U32.AND P0, PT, R16, UR4, PT ;  /* 0x0000000410007c0c */ /* 0x000fe2000bf06070 */
[----:B------:R-:W-:Y:S01]  /*5e00*/  IMAD.MOV.U32 R3, RZ, RZ, -0x1 ;  /* 0xffffffffff037424 */ /* 0x000fe200078e00ff */
[----:B------:R-:W-:Y:S01]  /*5e10*/  PRMT R4, RZ, 0x7610, R4 ;  /* 0x00007610ff047816 */ /* 0x000fe20000000004 */
[----:B------:R-:W-:Y:S01]  /*5e20*/  IMAD.MOV.U32 R7, RZ, RZ, -0x1 ;  /* 0xffffffffff077424 */ /* 0x000fe200078e00ff */
[----:B------:R-:W-:-:S13]  /*5e30*/  ISETP.GE.U32.AND.EX P0, PT, R17, UR5, PT, P0 ;  /* 0x0000000511007c0c */ /* 0x000fda000bf06100 */
[----:B------:R-:W-:Y:S05]  /*5e40*/  @P0 BRA `(.L_x_91) ;  /* 0x0000000400600947 */ /* 0x000fea0003800000 */
[----:B------:R-:W2:Y:S01]  /*5e50*/  LDC.64 R10, c[0x0][0x8d0] ;  /* 0x00023400ff0a7b82 */ /* 0x000ea20000000a00 */
[----:B------:R-:W3:Y:S01]  /*5e60*/  S2R R24, SR_CTAID.X ;  /* 0x0000000000187919 */ /* 0x000ee20000002500 */
[----:B------:R-:W-:Y:S01]  /*5e70*/  IMAD.MOV.U32 R8, RZ, RZ, R16 ;  /* 0x000000ffff087224 */ /* 0x000fe200078e0010 */
[----:B------:R-:W-:-:S05]  /*5e80*/  MOV R9, R17 ;  /* 0x0000001100097202 */ /* 0x000fca0000000f00 */
[----:B------:R-:W4:Y:S08]  /*5e90*/  LDC R12, c[0x0][0x8d8] ;  /* 0x00023600ff0c7b82 */ /* 0x000f300000000800 */
[----:B------:R-:W1:Y:S01]  /*5ea0*/  LDC.64 R20, c[0x0][0x8c8] ;  /* 0x00023200ff147b82 */ /* 0x000e620000000a00 */
[----:B--2---:R-:W-:-:S04]  /*5eb0*/  ISETP.NE.U32.AND P0, PT, R10, RZ, PT ;  /* 0x000000ff0a00720c */ /* 0x004fc80003f05070 */
[----:B------:R-:W-:-:S13]  /*5ec0*/  ISETP.NE.AND.EX P0, PT, R11, RZ, PT, P0 ;  /* 0x000000ff0b00720c */ /* 0x000fda0003f05300 */
[----:B-1-34-:R-:W-:Y:S05]  /*5ed0*/  @!P0 BRA `(.L_x_92) ;  /* 0x0000000000288947 */ /* 0x01afea0003800000 */
[----:B------:R-:W1:Y:S02]  /*5ee0*/  LDC R3, c[0x0][0x8dc] ;  /* 0x00023700ff037b82 */ /* 0x000e640000000800 */
[----:B-1----:R-:W-:-:S05]  /*5ef0*/  IADD3 R3, P0, R16, R3, RZ ;  /* 0x0000000310037210 */ /* 0x002fca0007f1e0ff */
[----:B------:R-:W-:-:S04]  /*5f00*/  IMAD.X R13, RZ, RZ, R17, P0 ;  /* 0x000000ffff0d7224 */ /* 0x000fc800000e0611 */
[----:B------:R-:W-:-:S04]  /*5f10*/  IMAD.WIDE.U32 R4, R13, R10, RZ ;  /* 0x0000000a0d047225 */ /* 0x000fc800078e00ff */
[----:B------:R-:W-:-:S04]  /*5f20*/  IMAD.WIDE.U32 R6, P0, R3, R11, R4 ;  /* 0x0000000b03067225 */ /* 0x000fc80007800004 */
[----:B------:R-:W-:-:S04]  /*5f30*/  IMAD.WIDE.U32 R4, R3, R10, RZ ;  /* 0x0000000a03047225 */ /* 0x000fc800078e00ff */
[----:B------:R-:W-:Y:S01]  /*5f40*/  IMAD.X R9, RZ, RZ, RZ, P0 ;  /* 0x000000ffff097224 */ /* 0x000fe200000e06ff */
[----:B------:R-:W-:Y:S01]  /*5f50*/  IADD3 RZ, P0, R5, R6, RZ ;  /* 0x0000000605ff7210 */ /* 0x000fe20007f1e0ff */
[----:B------:R-:W-:-:S04]  /*5f60*/  IMAD.MOV.U32 R8, RZ, RZ, R7 ;  /* 0x000000ffff087224 */ /* 0x000fc800078e0007 */
[----:B------:R-:W-:-:S08]  /*5f70*/  IMAD.WIDE.U32.X R8, R13, R11, R8, P0 ;  /* 0x0000000b0d087225 */ /* 0x000fd000000e0408 */
.L_x_92:
[----:B------:R-:W1:Y:S01]  /*5f80*/  S2R R25, SR_CTAID.Y ;  /* 0x0000000000197919 */ /* 0x000e620000002600 */
[-CC-:B------:R-:W-:Y:S01]  /*5f90*/  SHF.R.U64 R32, R8, R12.reuse, R9.reuse ;  /* 0x0000000c08207219 */ /* 0x180fe20000001209 */
[----:B------:R-:W2:Y:S01]  /*5fa0*/  LDC.64 R14, c[0x0][0x8e8] ;  /* 0x00023a00ff0e7b82 */ /* 0x000ea20000000a00 */
[----:B------:R-:W-:Y:S01]  /*5fb0*/  SHF.R.U32.HI R3, RZ, R12, R9 ;  /* 0x0000000cff037219 */ /* 0x000fe20000011609 */
[----:B------:R-:W-:Y:S01]  /*5fc0*/  ULDC UR4, c[0x0][0x150] ;  /* 0x0000540000047ab9 */ /* 0x000fe20000000800 */
[----:B------:R-:W-:Y:S02]  /*5fd0*/  IADD3 R7, P0, RZ, -R32, RZ ;  /* 0x80000020ff077210 */ /* 0x000fe40007f1e0ff */
[----:B------:R-:W-:-:S03]  /*5fe0*/  I2FP.F32.U32 R9, R24 ;  /* 0x0000001800097245 */ /* 0x000fc60000201000 */
[----:B------:R-:W3:Y:S01]  /*5ff0*/  LDC R8, c[0x0][0x8c0] ;  /* 0x00023000ff087b82 */ /* 0x000ee20000000800 */
[----:B------:R-:W-:Y:S02]  /*6000*/  IMAD.X R3, RZ, RZ, ~R3, P0 ;  /* 0x000000ffff037224 */ /* 0x000fe400000e0e03 */
[----:B------:R-:W-:Y:S01]  /*6010*/  FMUL R9, R9, UR4 ;  /* 0x0000000409097c20 */ /* 0x000fe20008400000 */
[----:B------:R-:W-:Y:S01]  /*6020*/  IMAD.WIDE.U32 R4, R7, R20, R16 ;  /* 0x0000001407047225 */ /* 0x000fe200078e0010 */
[----:B------:R-:W-:-:S03]  /*6030*/  ULDC UR4, c[0x0][0x154] ;  /* 0x0000550000047ab9 */ /* 0x000fc60000000800 */
[----:B------:R-:W-:Y:S01]  /*6040*/  IMAD R6, R3, R20, RZ ;  /* 0x0000001403067224 */ /* 0x000fe200078e02ff */
[----:B------:R-:W4:Y:S01]  /*6050*/  LDC R11, c[0x0][0x900] ;  /* 0x00024000ff0b7b82 */ /* 0x000f220000000800 */
[----:B------:R-:W5:Y:S02]  /*6060*/  F2I.U32.TRUNC.NTZ R9, R9 ;  /* 0x0000000900097305 */ /* 0x000f64000020f000 */
[----:B------:R-:W-:-:S05]  /*6070*/  IMAD R3, R7, R21, R6 ;  /* 0x0000001507037224 */ /* 0x000fca00078e0206 */
[----:B------:R-:W4:Y:S01]  /*6080*/  LDC R20, c[0x0][0x8b0] ;  /* 0x00022c00ff147b82 */ /* 0x000f220000000800 */
[----:B------:R-:W-:Y:S02]  /*6090*/  IADD3 R3, R5, R3, RZ ;  /* 0x0000000305037210 */ /* 0x000fe40007ffe0ff */
[----:B--2---:R-:W-:-:S04]  /*60a0*/  ISETP.NE.U32.AND P0, PT, R14, RZ, PT ;  /* 0x000000ff0e00720c */ /* 0x004fc80003f05070 */
[----:B------:R-:W-:Y:S01]  /*60b0*/  ISETP.NE.AND.EX P0, PT, R15, RZ, PT, P0 ;  /* 0x000000ff0f00720c */ /* 0x000fe20003f05300 */
[----:B------:R-:W2:Y:S01]  /*60c0*/  LDC R7, c[0x0][0x144] ;  /* 0x00005100ff077b82 */ /* 0x000ea20000000800 */
[-C--:B---3--:R-:W-:Y:S01]  /*60d0*/  SHF.R.U64 R12, R4, R8.reuse, R3 ;  /* 0x00000008040c7219 */ /* 0x088fe20000001203 */
[----:B-----5:R-:W-:Y:S01]  /*60e0*/  IMAD.MOV R9, RZ, RZ, -R9 ;  /* 0x000000ffff097224 */ /* 0x020fe200078e0a09 */
[----:B-1----:R-:W-:Y:S02]  /*60f0*/  I2FP.F32.U32 R4, R25 ;  /* 0x0000001900047245 */ /* 0x002fe40000201000 */
[----:B------:R-:W-:-:S03]  /*6100*/  SHF.R.U32.HI R3, RZ, R8, R3 ;  /* 0x00000008ff037219 */ /* 0x000fc60000011603 */
[----:B------:R-:W1:Y:S01]  /*6110*/  LDC R26, c[0x0][0x148] ;  /* 0x00005200ff1a7b82 */ /* 0x000e620000000800 */
[----:B------:R-:W-:Y:S01]  /*6120*/  FMUL R6, R4, UR4 ;  /* 0x0000000404067c20 */ /* 0x000fe20008400000 */
[----:B------:R-:W-:Y:S01]  /*6130*/  IMAD.MOV.U32 R4, RZ, RZ, -0x1 ;  /* 0xffffffffff047424 */ /* 0x000fe200078e00ff */
[----:B----4-:R-:W-:-:S04]  /*6140*/  SHF.L.U32 R30, R0, R11, RZ ;  /* 0x0000000b001e7219 */ /* 0x010fc800000006ff */
[-C--:B------:R-:W-:Y:S01]  /*6150*/  SHF.L.U32 R4, R4, R11.reuse, RZ ;  /* 0x0000000b04047219 */ /* 0x080fe200000006ff */
[----:B------:R-:W3:Y:S01]  /*6160*/  LDC R21, c[0x0][0x8a8] ;  /* 0x00022a00ff157b82 */ /* 0x000ee20000000800 */
[-CC-:B------:R-:W-:Y:S02]  /*6170*/  SHF.R.U64 R10, R12, R20.reuse, R3.reuse ;  /* 0x000000140c0a7219 */ /* 0x180fe40000001203 */
[----:B------:R-:W-:Y:S02]  /*6180*/  SHF.R.U32.HI R3, RZ, R20, R3 ;  /* 0x00000014ff037219 */ /* 0x000fe40000011603 */
[----:B------:R4:W1:Y:S01]  /*6190*/  F2I.U32.TRUNC.NTZ R20, R6 ;  /* 0x0000000600147305 */ /* 0x000862000020f000 */
[----:B------:R-:W-:Y:S02]  /*61a0*/  LOP3.LUT R27, RZ, R4, RZ, 0x33, !PT ;  /* 0x00000004ff1b7212 */ /* 0x000fe400078e33ff */
[----:B------:R-:W1:Y:S01]  /*61b0*/  LDC R28, c[0x0][0x8f0] ;  /* 0x00023c00ff1c7b82 */ /* 0x000e620000000800 */
[--C-:B------:R-:W-:Y:S01]  /*61c0*/  SHF.R.U64 R13, R10, R11, R3.reuse ;  /* 0x0000000b0a0d7219 */ /* 0x100fe20000001203 */
[----:B--2---:R-:W-:Y:S01]  /*61d0*/  IMAD R24, R7, R9, R24 ;  /* 0x0000000907187224 */ /* 0x004fe200078e0218 */
[----:B------:R-:W-:-:S03]  /*61e0*/  SHF.R.U32.HI R5, RZ, R11, R3 ;  /* 0x0000000bff057219 */ /* 0x000fc60000011603 */
[----:B------:R-:W-:Y:S02]  /*61f0*/  IMAD.MOV.U32 R4, RZ, RZ, R13 ;  /* 0x000000ffff047224 */ /* 0x000fe400078e000d */
[----:B------:R-:W2:Y:S08]  /*6200*/  LDC R29, c[0x0][0x8e0] ;  /* 0x00023800ff1d7b82 */ /* 0x000eb00000000800 */
[----:B------:R-:W1:Y:S01]  /*6210*/  LDC R31, c[0x0][0x8b8] ;  /* 0x00022e00ff1f7b82 */ /* 0x000e620000000800 */
[----:B----4-:R-:W-:Y:S05]  /*6220*/  @!P0 BRA `(.L_x_93) ;  /* 0x0000000000288947 */ /* 0x010fea0003800000 */
[----:B------:R-:W4:Y:S02]  /*6230*/  LDC R0, c[0x0][0x8f4] ;  /* 0x00023d00ff007b82 */ /* 0x000f240000000800 */
[----:B----4-:R-:W-:-:S05]  /*6240*/  IADD3 R3, P0, R13, R0, RZ ;  /* 0x000000000d037210 */ /* 0x010fca0007f1e0ff */
        /* <DEDUP_REMOVED lines=8> */
.L_x_93:
[----:B------:R-:W-:Y:S01]  /*62d0*/  ISETP.NE.AND P0, PT, R2, 0x1, PT ;  /* 0x000000010200780c */ /* 0x000fe20003f05270 */
[----:B-1----:R-:W-:Y:S01]  /*62e0*/  IMAD.MOV R20, RZ, RZ, -R20 ;  /* 0x000000ffff147224 */ /* 0x002fe200078e0a14 */
[----:B------:R-:W-:Y:S01]  /*62f0*/  SHF.R.U64 R0, R4, R28, R5 ;  /* 0x0000001c04007219 */ /* 0x000fe20000001205 */
[----:B---3--:R-:W-:Y:S01]  /*6300*/  VIADD R5, R21, 0xffffffff ;  /* 0xffffffff15057836 */ /* 0x008fe20000000000 */
[----:B------:R-:W-:Y:S02]  /*6310*/  LOP3.LUT R3, R10, R27, RZ, 0xc0, !PT ;  /* 0x0000001b0a037212 */ /* 0x000fe400078ec0ff */
[----:B------:R-:W-:Y:S01]  /*6320*/  R2UR UR47, R32 ;  /* 0x00000000202f72ca */ /* 0x000fe200000e0000 */
[----:B------:R-:W-:Y:S01]  /*6330*/  IMAD.MOV R4, RZ, RZ, -R0 ;  /* 0x000000ffff047224 */ /* 0x000fe200078e0a00 */
[----:B------:R-:W-:Y:S01]  /*6340*/  LOP3.LUT R5, R12, R5, RZ, 0xc0, !PT ;  /* 0x000000050c057212 */ /* 0x000fe200078ec0ff */
[----:B------:R-:W-:Y:S02]  /*6350*/  IMAD R3, R30, R0, R3 ;  /* 0x000000001e037224 */ /* 0x000fe400078e0203 */
[----:B--2---:R-:W-:Y:S01]  /*6360*/  IMAD R0, R4, R29, R13 ;  /* 0x0000001d04007224 */ /* 0x004fe200078e020d */
[----:B------:R-:W-:Y:S01]  /*6370*/  MOV R4, 0x1 ;  /* 0x0000000100047802 */ /* 0x000fe20000000f00 */
[----:B------:R-:W-:-:S02]  /*6380*/  @P0 IMAD R24, R26, R20, R25 ;  /* 0x000000141a180224 */ /* 0x000fc400078e0219 */
[----:B------:R-:W-:Y:S02]  /*6390*/  IMAD R0, R0, R21, R5 ;  /* 0x0000001500007224 */ /* 0x000fe400078e0205 */
[----:B------:R-:W-:-:S05]  /*63a0*/  IMAD R3, R3, R31, R24 ;  /* 0x0000001f03037224 */ /* 0x000fca00078e0218 */
[----:B------:R-:W-:Y:S02]  /*63b0*/  SEL R7, R0, R3, !P0 ;  /* 0x0000000300077207 */ /* 0x000fe40004000000 */
[----:B------:R-:W-:-:S07]  /*63c0*/  SEL R3, R3, R0, !P0 ;  /* 0x0000000003037207 */ /* 0x000fce0004000000 */
.L_x_91:
[----:B------:R-:W-:Y:S01]  /*63d0*/  LOP3.LUT P0, RZ, R4, 0xff, RZ, 0xc0, !PT ;  /* 0x000000ff04ff7812 */ /* 0x000fe2000780c0ff */
[----:B------:R-:W-:-:S04]  /*63e0*/  UIMAD.WIDE.U32 UR4, UR52, -0x55555555, URZ ;  /* 0xaaaaaaab340478a5 */ /* 0x000fc8000f8e003f */
[----:B------:R-:W-:-:S04]  /*63f0*/  USHF.R.U32.HI UR4, URZ, 0x3, UR5 ;  /* 0x000000033f047899 */ /* 0x000fc80008011605 */
[----:B------:R-:W-:-:S04]  /*6400*/  UIMAD UR4, UR4, -0xc, UR52 ;  /* 0xfffffff4040478a4 */ /* 0x000fc8000f8e0234 */
[----:B------:R-:W-:Y:S08]  /*6410*/  @P0 BRA `(.L_x_94) ;  /* 0xffffffb000340947 */ /* 0x000ff0000383ffff */
[----:B------:R-:W-:-:S04]  /*6420*/  DEPBAR.LE SB0, 0x0 ;  /* 0x000080000000791a */ /* 0x000fc80000000000 */
[----:B------:R-:W-:Y:S05]  /*6430*/  EXIT ;  /* 0x000000000000794d */ /* 0x000fea0003800000 */
.L_x_8:
[----:B------:R-:W-:Y:S01]  /*6440*/  ULDC.64 UR4, c[0x0][0x8f8] ;  /* 0x00023e0000047ab9 */ /* 0x000fe20000000a00 */
[----:B------:R-:W-:Y:S01]  /*6450*/  PRMT R11, RZ, 0x7610, R11 ;  /* 0x00007610ff0b7816 */ /* 0x000fe2000000000b */
[----:B------:R-:W-:Y:S01]  /*6460*/  IMAD.MOV.U32 R21, RZ, RZ, -0x1 ;  /* 0xffffffffff157424 */ /* 0x000fe200078e00ff */
[----:B------:R-:W-:Y:S01]  /*6470*/  ISETP.GE.U32.AND P0, PT, R16, UR4, PT ;  /* 0x0000000410007c0c */ /* 0x000fe2000bf06070 */
[----:B------:R-:W-:Y:S02]  /*6480*/  IMAD.MOV.U32 R20, RZ, RZ, -0x1 ;  /* 0xffffffffff147424 */ /* 0x000fe400078e00ff */
[----:B------:R-:W-:Y:S01]  /*6490*/  IMAD.MOV.U32 R7, RZ, RZ, -0x1 ;  /* 0xffffffffff077424 */ /* 0x000fe200078e00ff */
[----:B------:R-:W-:-:S13]  /*64a0*/  ISETP.GE.U32.AND.EX P0, PT, R17, UR5, PT, P0 ;  /* 0x0000000511007c0c */ /* 0x000fda000bf06100 */
[----:B------:R-:W-:Y:S05]  /*64b0*/  @P0 BRA `(.L_x_95) ;  /* 0x0000000400580947 */ /* 0x000fea0003800000 */
[----:B------:R-:W1:Y:S01]  /*64c0*/  LDC.64 R22, c[0x0][0x8d0] ;  /* 0x00023400ff167b82 */ /* 0x000e620000000a00 */
[----:B------:R-:W-:Y:S01]  /*64d0*/  IMAD.MOV.U32 R20, RZ, RZ, R16 ;  /* 0x000000ffff147224 */ /* 0x000fe200078e0010 */
[----:B------:R-:W-:-:S06]  /*64e0*/  MOV R21, R17 ;  /* 0x0000001100157202 */ /* 0x000fcc0000000f00 */
[----:B------:R-:W2:Y:S08]  /*64f0*/  LDC R24, c[0x0][0x8d8] ;  /* 0x00023600ff187b82 */ /* 0x000eb00000000800 */
[----:B------:R-:W3:Y:S01]  /*6500*/  LDC.64 R26, c[0x0][0x8c8] ;  /* 0x00023200ff1a7b82 */ /* 0x000ee20000000a00 */
[----:B-1----:R-:W-:-:S04]  /*6510*/  ISETP.NE.U32.AND P0, PT, R22, RZ, PT ;  /* 0x000000ff1600720c */ /* 0x002fc80003f05070 */
[----:B------:R-:W-:-:S13]  /*6520*/  ISETP.NE.AND.EX P0, PT, R23, RZ, PT, P0 ;  /* 0x000000ff1700720c */ /* 0x000fda0003f05300 */
[----:B--23--:R-:W-:Y:S05]  /*6530*/  @!P0 BRA `(.L_x_96) ;  /* 0x0000000000288947 */ /* 0x00cfea0003800000 */
        /* <DEDUP_REMOVED lines=10> */
.L_x_96:
[-CC-:B------:R-:W-:Y:S01]  /*65e0*/  SHF.R.U64 R22, R20, R24.reuse, R21.reuse ;  /* 0x0000001814167219 */ /* 0x180fe20000001215 */
[----:B------:R-:W1:Y:S01]  /*65f0*/  LDC R28, c[0x0][0x8c0] ;  /* 0x00023000ff1c7b82 */ /* 0x000e620000000800 */
[----:B------:R-:W-:Y:S01]  /*6600*/  SHF.R.U32.HI R7, RZ, R24, R21 ;  /* 0x00000018ff077219 */ /* 0x000fe20000011615 */
[----:B------:R-:W-:Y:S01]  /*6610*/  ULDC UR4, c[0x0][0x150] ;  /* 0x0000540000047ab9 */ /* 0x000fe20000000800 */
[----:B------:R-:W-:-:S05]  /*6620*/  IADD3 R9, P0, RZ, -R22, RZ ;  /* 0x80000016ff097210 */ /* 0x000fca0007f1e0ff */
[----:B------:R-:W2:Y:S01]  /*6630*/  LDC.64 R32, c[0x0][0x8e8] ;  /* 0x00023a00ff207b82 */ /* 0x000ea20000000a00 */
[----:B------:R-:W-:Y:S02]  /*6640*/  IMAD.X R7, RZ, RZ, ~R7, P0 ;  /* 0x000000ffff077224 */ /* 0x000fe400000e0e07 */
[----:B------:R-:W-:-:S04]  /*6650*/  IMAD.WIDE.U32 R12, R9, R26, R16 ;  /* 0x0000001a090c7225 */ /* 0x000fc800078e0010 */
[----:B------:R-:W-:Y:S01]  /*6660*/  IMAD R14, R7, R26, RZ ;  /* 0x0000001a070e7224 */ /* 0x000fe200078e02ff */
[----:B------:R-:W3:Y:S03]  /*6670*/  LDC R30, c[0x0][0x8b0] ;  /* 0x00022c00ff1e7b82 */ /* 0x000ee60000000800 */
[----:B------:R-:W-:Y:S01]  /*6680*/  IMAD R7, R9, R27, R14 ;  /* 0x0000001b09077224 */ /* 0x000fe200078e020e */
[----:B------:R-:W-:Y:S01]  /*6690*/  I2FP.F32.U32 R9, R8 ;  /* 0x0000000800097245 */ /* 0x000fe20000201000 */
[----:B------:R-:W-:-:S03]  /*66a0*/  IMAD.MOV.U32 R14, RZ, RZ, -0x1 ;  /* 0xffffffffff0e7424 */ /* 0x000fc600078e00ff */
[----:B------:R-:W-:Y:S01]  /*66b0*/  IADD3 R7, R13, R7, RZ ;  /* 0x000000070d077210 */ /* 0x000fe20007ffe0ff */
[----:B------:R-:W-:Y:S01]  /*66c0*/  FMUL R9, R9, UR4 ;  /* 0x0000000409097c20 */ /* 0x000fe20008400000 */
[----:B------:R-:W4:Y:S01]  /*66d0*/  LDC R11, c[0x0][0x144] ;  /* 0x00005100ff0b7b82 */ /* 0x000f220000000800 */
[----:B------:R-:W-:Y:S01]  /*66e0*/  ULDC UR4, c[0x0][0x154] ;  /* 0x0000550000047ab9 */ /* 0x000fe20000000800 */
[--C-:B-1----:R-:W-:Y:S02]  /*66f0*/  SHF.R.U64 R20, R12, R28, R7.reuse ;  /* 0x0000001c0c147219 */ /* 0x102fe40000001207 */
[----:B------:R-:W-:Y:S01]  /*6700*/  I2FP.F32.U32 R12, R10 ;  /* 0x0000000a000c7245 */ /* 0x000fe20000201000 */
[----:B------:R-:W1:Y:S01]  /*6710*/  F2I.U32.TRUNC.NTZ R9, R9 ;  /* 0x0000000900097305 */ /* 0x000e62000020f000 */
[----:B--2---:R-:W-:Y:S02]  /*6720*/  ISETP.NE.U32.AND P0, PT, R32, RZ, PT ;  /* 0x000000ff2000720c */ /* 0x004fe40003f05070 */
[----:B------:R-:W2:Y:S01]  /*6730*/  LDC R23, c[0x0][0x148] ;  /* 0x00005200ff177b82 */ /* 0x000ea20000000800 */
[----:B------:R-:W-:Y:S01]  /*6740*/  FMUL R13, R12, UR4 ;  /* 0x000000040c0d7c20 */ /* 0x000fe20008400000 */
[----:B------:R-:W-:Y:S01]  /*6750*/  ISETP.NE.AND.EX P0, PT, R33, RZ, PT, P0 ;  /* 0x000000ff2100720c */ /* 0x000fe20003f05300 */
[----:B------:R-:W-:Y:S01]  /*6760*/  ULDC UR4, c[0x0][0x900] ;  /* 0x0002400000047ab9 */ /* 0x000fe20000000800 */
[----:B------:R-:W-:Y:S01]  /*6770*/  SHF.R.U32.HI R7, RZ, R28, R7 ;  /* 0x0000001cff077219 */ /* 0x000fe20000011607 */
[----:B------:R2:W2:Y:S03]  /*6780*/  F2I.U32.TRUNC.NTZ R21, R13 ;  /* 0x0000000d00157305 */ /* 0x0004a6000020f000 */
[----:B------:R-:W2:Y:S01]  /*6790*/  LDC R25, c[0x0][0x8a8] ;  /* 0x00022a00ff197b82 */ /* 0x000ea20000000800 */
[----:B---3--:R-:W-:-:S02]  /*67a0*/  SHF.R.U64 R24, R20, R30, R7 ;  /* 0x0000001e14187219 */ /* 0x008fc40000001207 */
[----:B------:R-:W-:Y:S01]  /*67b0*/  SHF.R.U32.HI R7, RZ, R30, R7 ;  /* 0x0000001eff077219 */ /* 0x000fe20000011607 */
[----:B-1----:R-:W-:Y:S01]  /*67c0*/  IMAD.MOV R12, RZ, RZ, -R9 ;  /* 0x000000ffff0c7224 */ /* 0x002fe200078e0a09 */
[----:B------:R-:W-:Y:S02]  /*67d0*/  SHF.L.U32 R30, R14, UR4, RZ ;  /* 0x000000040e1e7c19 */ /* 0x000fe400080006ff */
[--C-:B------:R-:W-:Y:S01]  /*67e0*/  SHF.R.U64 R26, R24, UR4, R7.reuse ;  /* 0x00000004181a7c19 */ /* 0x100fe20008001207 */
[----:B------:R-:W1:Y:S01]  /*67f0*/  LDC R27, c[0x0][0x8f0] ;  /* 0x00023c00ff1b7b82 */ /* 0x000e620000000800 */
[----:B------:R-:W-:Y:S01]  /*6800*/  SHF.R.U32.HI R9, RZ, UR4, R7 ;  /* 0x00000004ff097c19 */ /* 0x000fe20008011607 */
[----:B----4-:R-:W-:Y:S02]  /*6810*/  IMAD R28, R11, R12, R8 ;  /* 0x0000000c0b1c7224 */ /* 0x010fe400078e0208 */
[----:B------:R-:W-:-:S04]  /*6820*/  IMAD.MOV.U32 R8, RZ, RZ, R26 ;  /* 0x000000ffff087224 */ /* 0x000fc800078e001a */
[----:B------:R-:W3:Y:S08]  /*6830*/  LDC R29, c[0x0][0x8e0] ;  /* 0x00023800ff1d7b82 */ /* 0x000ef00000000800 */
[----:B------:R-:W4:Y:S01]  /*6840*/  LDC R31, c[0x0][0x8b8] ;  /* 0x00022e00ff1f7b82 */ /* 0x000f220000000800 */
[----:B------:R-:W-:Y:S05]  /*6850*/  @!P0 BRA `(.L_x_97) ;  /* 0x0000000000288947 */ /* 0x000fea0003800000 */
[----:B------:R-:W5:Y:S02]  /*6860*/  LDC R7, c[0x0][0x8f4] ;  /* 0x00023d00ff077b82 */ /* 0x000f640000000800 */
[----:B-----5:R-:W-:-:S05]  /*6870*/  IADD3 R7, P0, R26, R7, RZ ;  /* 0x000000071a077210 */ /* 0x020fca0007f1e0ff */
[----:B------:R-:W-:-:S04]  /*6880*/  IMAD.X R11, RZ, RZ, R9, P0 ;  /* 0x000000ffff0b7224 */ /* 0x000fc800000e0609 */
[----:B------:R-:W-:-:S04]  /*6890*/  IMAD.WIDE.U32 R8, R11, R32, RZ ;  /* 0x000000200b087225 */ /* 0x000fc800078e00ff */
[----:B--2---:R-:W-:-:S04]  /*68a0*/  IMAD.WIDE.U32 R12, P0, R7, R33, R8 ;  /* 0x00000021070c7225 */ /* 0x004fc80007800008 */
[----:B------:R-:W-:Y:S01]  /*68b0*/  IMAD.WIDE.U32 R8, R7, R32, RZ ;  /* 0x0000002007087225 */ /* 0x000fe200078e00ff */
[----:B------:R-:W-:-:S03]  /*68c0*/  IADD3.X R15, RZ, RZ, RZ, P0, !PT ;  /* 0x000000ffff0f7210 */ /* 0x000fc600007fe4ff */
[----:B------:R-:W-:Y:S01]  /*68d0*/  IMAD.MOV.U32 R14, RZ, RZ, R13 ;  /* 0x000000ffff0e7224 */ /* 0x000fe200078e000d */
[----:B------:R-:W-:-:S05]  /*68e0*/  IADD3 RZ, P0, R9, R12, RZ ;  /* 0x0000000c09ff7210 */ /* 0x000fca0007f1e0ff */
[----:B------:R-:W-:-:S08]  /*68f0*/  IMAD.WIDE.U32.X R8, R11, R33, R14, P0 ;  /* 0x000000210b087225 */ /* 0x000fd000000e040e */
.L_x_97:
[----:B------:R-:W-:Y:S01]  /*6900*/  ISETP.NE.AND P0, PT, R2, 0x1, PT ;  /* 0x000000010200780c */ /* 0x000fe20003f05270 */
[----:B------:R-:W-:Y:S01]  /*6910*/  USHF.L.U32 UR4, UR37, UR4, URZ ;  /* 0x0000000425047299 */ /* 0x000fe2000800063f */
[----:B------:R-:W-:Y:S01]  /*6920*/  LOP3.LUT R7, RZ, R30, RZ, 0x33, !PT ;  /* 0x0000001eff077212 */ /* 0x000fe200078e33ff */
[----:B--2---:R-:W-:Y:S01]  /*6930*/  IMAD.MOV R21, RZ, RZ, -R21 ;  /* 0x000000ffff157224 */ /* 0x004fe200078e0a15 */
[----:B-1----:R-:W-:Y:S01]  /*6940*/  SHF.R.U64 R8, R8, R27, R9 ;  /* 0x0000001b08087219 */ /* 0x002fe20000001209 */
[----:B------:R-:W-:Y:S01]  /*6950*/  VIADD R11, R25, 0xffffffff ;  /* 0xffffffff190b7836 */ /* 0x000fe20000000000 */
[----:B------:R-:W-:-:S03]  /*6960*/  LOP3.LUT R7, R24, R7, RZ, 0xc0, !PT ;  /* 0x0000000718077212 */ /* 0x000fc600078ec0ff */
[----:B------:R-:W-:-:S04]  /*6970*/  IMAD.MOV R9, RZ, RZ, -R8 ;  /* 0x000000ffff097224 */ /* 0x000fc800078e0a08 */
[----:B------:R-:W-:Y:S02]  /*6980*/  @P0 IMAD R28, R23, R21, R10 ;  /* 0x00000015171c0224 */ /* 0x000fe400078e020a */
[----:B------:R-:W-:Y:S01]  /*6990*/  IMAD R21, R8, UR4, R7 ;  /* 0x0000000408157c24 */ /* 0x000fe2000f8e0207 */
[----:B------:R-:W-:Y:S01]  /*69a0*/  LOP3.LUT R8, R20, R11, RZ, 0xc0, !PT ;  /* 0x0000000b14087212 */ /* 0x000fe200078ec0ff */
[----:B---3--:R-:W-:Y:S01]  /*69b0*/  IMAD R7, R9, R29, R26 ;  /* 0x0000001d09077224 */ /* 0x008fe200078e021a */
[----:B------:R-:W-:Y:S01]  /*69c0*/  MOV R11, 0x1 ;  /* 0x00000001000b7802 */ /* 0x000fe20000000f00 */
[----:B----4-:R-:W-:Y:S02]  /*69d0*/  IMAD R21, R21, R31, R28 ;  /* 0x0000001f15157224 */ /* 0x010fe400078e021c */
[----:B------:R-:W-:Y:S02]  /*69e0*/  IMAD R8, R7, R25, R8 ;  /* 0x0000001907087224 */ /* 0x000fe400078e0208 */
[----:B------:R-:W-:-:S03]  /*69f0*/  IMAD.MOV.U32 R7, RZ, RZ, R22 ;  /* 0x000000ffff077224 */ /* 0x000fc600078e0016 */
[----:B------:R-:W-:Y:S02]  /*6a00*/  SEL R20, R8, R21, !P0 ;  /* 0x0000001508147207 */ /* 0x000fe40004000000 */
[----:B------:R-:W-:-:S07]  /*6a10*/  SEL R21, R21, R8, !P0 ;  /* 0x0000000815157207 */ /* 0x000fce0004000000 */
.L_x_95:
[----:B------:R-:W-:-:S08]  /*6a20*/  NOP ;  /* 0x0000000000007918 */ /* 0x000fd00000000000 */
[----:B------:R-:W1:-:S00]  /*6a30*/  USETMAXREG.DEALLOC.CTAPOOL 0x28 ;  /* 0x00000028000079c8 */ /* 0x000e4000080e0500 */
[----:B-1----:R-:W-:-:S13]  /*6a40*/  ISETP.NE.AND P0, PT, R3, 0x1, PT ;  /* 0x000000010300780c */ /* 0x002fda0003f05270 */
[----:B------:R-:W-:Y:S05]  /*6a50*/  @!P0 EXIT ;  /* 0x000000000000894d */ /* 0x000fea0003800000 */
[----:B------:R-:W-:Y:S05]  /*6a60*/  @!P3 BRA `(.L_x_98) ;  /* 0x0000001000b8b947 */ /* 0x000fea0003800000 */
[----:B------:R-:W-:-:S04]  /*6a70*/  PRMT R6, R6, 0x9910, RZ ;  /* 0x0000991006067816 */ /* 0x000fc800000000ff */
[----:B------:R-:W-:-:S04]  /*6a80*/  ISETP.NE.AND P0, PT, R6, RZ, PT ;  /* 0x000000ff0600720c */ /* 0x000fc80003f05270 */
[----:B------:R-:W-:-:S13]  /*6a90*/  ISETP.NE.OR P0, PT, R3, 0x2, !P0 ;  /* 0x000000020300780c */ /* 0x000fda0004705670 */
[----:B------:R-:W-:Y:S05]  /*6aa0*/  @P0 EXIT ;  /* 0x000000000000094d */ /* 0x000fea0003800000 */
[----:B------:R-:W-:-:S13]  /*6ab0*/  LOP3.LUT P1, RZ, R11, 0xff, RZ, 0xc0, !PT ;  /* 0x000000ff0bff7812 */ /* 0x000fda000782c0ff */
[----:B------:R-:W-:Y:S05]  /*6ac0*/  @!P1 BRA `(.L_x_99) ;  /* 0x0000000000189947 */ /* 0x000fea0003800000 */
[----:B------:R-:W-:Y:S01]  /*6ad0*/  UMOV UR4, 0x400 ;  /* 0x0000040000047882 */ /* 0x000fe20000000000 */
[----:B------:R-:W-:Y:S01]  /*6ae0*/  IMAD.MOV.U32 R3, RZ, RZ, RZ ;  /* 0x000000ffff037224 */ /* 0x000fe200078e00ff */
[----:B------:R-:W-:-:S04]  /*6af0*/  ULEA UR4, UR36, UR4, 0x18 ;  /* 0x0000000424047291 */ /* 0x000fc8000f8ec03f */
[----:B------:R-:W-:-:S05]  /*6b00*/  SHF.L.U32 R3, R3, 0x1f, RZ ;  /* 0x0000001f03037819 */ /* 0x000fca00000006ff */
[----:B------:R-:W1:Y:S02]  /*6b10*/  SYNCS.PHASECHK.TRANS64.TRYWAIT P0, [UR4+0x108], R3 ;  /* 0x00010803ff0075a7 */ /* 0x000e640008000144 */
[----:B-1----:R-:W-:Y:S05]  /*6b20*/  @!P0 BRA `(.L_x_100) ;  /* 0x0000002800048947 */ /* 0x002fea0003800000 */
.L_x_99:
[----:B------:R-:W-:Y:S01]  /*6b30*/  PRMT R10, RZ, 0x7610, R10 ;  /* 0x00007610ff0a7816 */ /* 0x000fe2000000000a */
[----:B------:R-:W-:Y:S06]  /*6b40*/  @P2 BRA `(.L_x_101) ;  /* 0x0000000000242947 */ /* 0x000fec0003800000 */
[----:B------:R-:W-:Y:S02]  /*6b50*/  ULDC.64 UR4, c[0x0][0x588] ;  /* 0x0001620000047ab9 */ /* 0x000fe40000000a00 */
[----:B------:R-:W-:-:S04]  /*6b60*/  ISETP.NE.U32.AND P0, PT, RZ, UR4, PT ;  /* 0x00000004ff007c0c */ /* 0x000fc8000bf05070 */
[----:B------:R-:W-:-:S13]  /*6b70*/  ISETP.NE.AND.EX P0, PT, RZ, UR5, PT, P0 ;  /* 0x00000005ff007c0c */ /* 0x000fda000bf05300 */
[----:B------:R-:W-:Y:S05]  /*6b80*/  @!P0 BRA `(.L_x_102) ;  /* 0x00000000000c8947 */ /* 0x000fea0003800000 */
[----:B------:R3:W5:Y:S01]  /*6b90*/  LDG.E R12, desc[UR42][R4.64] ;  /* 0x0000002a040c7981 */ /* 0x000762000c1e1900 */
[----:B------:R-:W-:Y:S01]  /*6ba0*/  IMAD.MOV.U32 R10, RZ, RZ, 0x1 ;  /* 0x00000001ff0a7424 */ /* 0x000fe200078e00ff */
[----:B------:R-:W-:Y:S06]  /*6bb0*/  BRA `(.L_x_101) ;  /* 0x0000000000087947 */ /* 0x000fec0003800000 */
.L_x_102:
[----:B------:R-:W2:Y:S01]  /*6bc0*/  LDC R12, c[0x0][0x580] ;  /* 0x00016000ff0c7b82 */ /* 0x000ea20000000800 */
[----:B------:R-:W-:-:S07]  /*6bd0*/  IMAD.MOV.U32 R10, RZ, RZ, 0x1 ;  /* 0x00000001ff0a7424 */ /* 0x000fce00078e00ff */
.L_x_101:
[----:B-1----:R-:W-:Y:S01]  /*6be0*/  MOV R3, 0x1 ;  /* 0x0000000100037802 */ /* 0x002fe20000000f00 */
[----:B------:R-:W-:Y:S06]  /*6bf0*/  @!P1 BRA `(.L_x_103) ;  /* 0x0000000c00dc9947 */ /* 0x000fec0003800000 */
[----:B------:R-:W1:Y:S01]  /*6c00*/  LDC R8, c[0x0][0x8a8] ;  /* 0x00022a00ff087b82 */ /* 0x000e620000000800 */
[----:B------:R-:W-:Y:S01]  /*6c10*/  IMAD.MOV.U32 R3, RZ, RZ, -0x1 ;  /* 0xffffffffff037424 */ /* 0x000fe200078e00ff */
[----:B------:R-:W-:Y:S01]  /*6c20*/  ULDC UR4, c[0x0][0x900] ;  /* 0x0002400000047ab9 */ /* 0x000fe20000000800 */
[----:B------:R-:W-:Y:S01]  /*6c30*/  LOP3.LUT R11, R0, 0x2, RZ, 0xfc, !PT ;  /* 0x00000002000b7812 */ /* 0x000fe200078efcff */
[----:B------:R-:W-:Y:S01]  /*6c40*/  ULDC.64 UR6, c[0x0][0x198] ;  /* 0x0000660000067ab9 */ /* 0x000fe20000000a00 */
[----:B------:R-:W-:Y:S02]  /*6c50*/  USHF.L.U32 UR13, UR37, UR4, URZ ;  /* 0x00000004250d7299 */ /* 0x000fe4000800063f */
[----:B------:R-:W-:Y:S01]  /*6c60*/  SHF.L.U32 R9, R3, UR4, RZ ;  /* 0x0000000403097c19 */ /* 0x000fe200080006ff */
[----:B------:R-:W-:Y:S01]  /*6c70*/  IMAD.MOV.U32 R3, RZ, RZ, 0x1 ;  /* 0x00000001ff037424 */ /* 0x000fe200078e00ff */
[----:B------:R-:W-:Y:S01]  /*6c80*/  ULDC.64 UR14, c[0x0][0x588] ;  /* 0x00016200000e7ab9 */ /* 0x000fe20000000a00 */
[----:B------:R-:W-:Y:S01]  /*6c90*/  ULDC.64 UR22, c[0x0][0x8f8] ;  /* 0x00023e0000167ab9 */ /* 0x000fe20000000a00 */
[----:B------:R-:W-:Y:S01]  /*6ca0*/  LOP3.LUT R9, RZ, R9, RZ, 0x33, !PT ;  /* 0x00000009ff097212 */ /* 0x000fe200078e33ff */
[----:B------:R-:W-:Y:S01]  /*6cb0*/  ULDC.64 UR24, c[0x0][0x590] ;  /* 0x0001640000187ab9 */ /* 0x000fe20000000a00 */
[----:B-1----:R-:W-:-:S07]  /*6cc0*/  VIADD R8, R8, 0xffffffff ;  /* 0xffffffff08087836 */ /* 0x002fce0000000000 */
.L_x_135:
[----:B------:R-:W-:Y:S02]  /*6cd0*/  ISETP.NE.U32.AND P0, PT, RZ, UR24, PT ;  /* 0x00000018ff007c0c */ /* 0x000fe4000bf05070 */
[----:B------:R-:W-:Y:S02]  /*6ce0*/  R2UR UR11, R21 ;  /* 0x00000000150b72ca */ /* 0x000fe400000e0000 */
[----:B------:R-:W-:Y:S02]  /*6cf0*/  R2UR UR10, R20 ;  /* 0x00000000140a72ca */ /* 0x000fe400000e0000 */
[----:B------:R-:W-:-:S09]  /*6d00*/  ISETP.NE.AND.EX P0, PT, RZ, UR25, PT, P0 ;  /* 0x00000019ff007c0c */ /* 0x000fd2000bf05300 */
[----:B------:R-:W-:Y:S02]  /*6d10*/  USHF.L.U32 UR11, UR11, 0x7, URZ ;  /* 0x000000070b0b7899 */ /* 0x000fe4000800063f */
[----:B------:R-:W-:Y:S02]  /*6d20*/  USHF.L.U32 UR10, UR10, 0x7, URZ ;  /* 0x000000070a0a7899 */ /* 0x000fe4000800063f */
[----:B--2-4-:R-:W-:Y:S10]  /*6d30*/  @!P0 BRA `(.L_x_104) ;  /* 0x00000000002c8947 */ /* 0x014ff40003800000 */
[----:B------:R-:W-:-:S04]  /*6d40*/  ISETP.NE.U32.AND P1, PT, RZ, UR14, PT ;  /* 0x0000000eff007c0c */ /* 0x000fc8000bf25070 */
[----:B------:R-:W-:-:S13]  /*6d50*/  ISETP.NE.AND.EX P1, PT, RZ, UR15, PT, P1 ;  /* 0x0000000fff007c0c */ /* 0x000fda000bf25310 */
[----:B------:R-:W-:Y:S05]  /*6d60*/  @!P1 BRA `(.L_x_105) ;  /* 0x0000000000189947 */ /* 0x000fea0003800000 */
[----:B---3--:R-:W1:Y:S01]  /*6d70*/  LDC.64 R4, c[0x0][0x588] ;  /* 0x00016200ff047b82 */ /* 0x008e620000000a00 */
[----:B------:R-:W-:-:S04]  /*6d80*/  IMAD R13, R7, UR24, RZ ;  /* 0x00000018070d7c24 */ /* 0x000fc8000f8e02ff */
[----:B-1----:R-:W-:-:S05]  /*6d90*/  IMAD.WIDE R4, R13, 0x4, R4 ;  /* 0x000000040d047825 */ /* 0x002fca00078e0204 */
[----:B--2--5:R4:W5:Y:S01]  /*6da0*/  LDG.E R12, desc[UR42][R4.64] ;  /* 0x0000002a040c7981 */ /* 0x024962000c1e1900 */
[----:B------:R-:W-:Y:S01]  /*6db0*/  IMAD.MOV.U32 R10, RZ, RZ, 0x1 ;  /* 0x00000001ff0a7424 */ /* 0x000fe200078e00ff */
[----:B------:R-:W-:Y:S06]  /*6dc0*/  BRA `(.L_x_104) ;  /* 0x0000000000087947 */ /* 0x000fec0003800000 */
.L_x_105:
[----:B--2--5:R-:W1:Y:S01]  /*6dd0*/  LDC R12, c[0x0][0x580] ;  /* 0x00016000ff0c7b82 */ /* 0x024e620000000800 */
[----:B------:R-:W-:-:S07]  /*6de0*/  MOV R10, 0x1 ;  /* 0x00000001000a7802 */ /* 0x000fce0000000f00 */
.L_x_104:
[----:B------:R-:W-:Y:S05]  /*6df0*/  @!P0 BRA `(.L_x_106) ;  /* 0x00000000001c8947 */ /* 0x000fea0003800000 */
[----:B------:R-:W-:-:S13]  /*6e00*/  LOP3.LUT P2, RZ, R10, 0xff, RZ, 0xc0, !PT ;  /* 0x000000ff0aff7812 */ /* 0x000fda000784c0ff */
[----:B---34-:R-:W3:Y:S02]  /*6e10*/  @!P2 LDC.64 R4, c[0x0][0x588] ;  /* 0x00016200ff04ab82 */ /* 0x018ee40000000a00 */
[----:B---3--:R-:W-:-:S04]  /*6e20*/  @!P2 ISETP.NE.U32.AND P0, PT, R4, RZ, PT ;  /* 0x000000ff0400a20c */ /* 0x008fc80003f05070 */
[----:B------:R-:W-:Y:S02]  /*6e30*/  @!P2 ISETP.NE.AND.EX P1, PT, R5, RZ, PT, P0 ;  /* 0x000000ff0500a20c */ /* 0x000fe40003f25300 */
[----:B-12--5:R-:W-:Y:S02]  /*6e40*/  @P2 FSETP.EQ.AND P0, PT, R12, RZ, PT ;  /* 0x000000ff0c00220b */ /* 0x026fe40003f02000 */
[----:B------:R-:W-:Y:S01]  /*6e50*/  @!P2 PLOP3.LUT P0, PT, P1, PT, PT, 0x8, 0x0 ;  /* 0x000000000000a81c */ /* 0x000fe20000f0e170 */
[----:B------:R-:W-:-:S12]  /*6e60*/  BRA `(.L_x_107) ;  /* 0x0000000000047947 */ /* 0x000fd80003800000 */
.L_x_106:
[----:B-12--5:R-:W-:-:S13]  /*6e70*/  FSETP.EQ.AND P0, PT, R12, RZ, PT ;  /* 0x000000ff0c00720b */ /* 0x026fda0003f02000 */
.L_x_107:
[----:B------:R-:W-:Y:S02]  /*6e80*/  ISETP.NE.AND P2, PT, R11, 0x3, PT ;  /* 0x000000030b00780c */ /* 0x000fe40003f45270 */
[----:B------:R-:W-:-:S04]  /*6e90*/  ELECT P1, URZ, PT ;  /* 0x00000000003f782f */ /* 0x000fc80003820000 */
[----:B------:R-:W-:-:S07]  /*6ea0*/  PLOP3.LUT P0, PT, P1, P0, PT, 0x20, 0x0 ;  /* 0x000000000000781c */ /* 0x000fce0000f00470 */
[----:B------:R-:W-:Y:S06]  /*6eb0*/  @!P2 BRA `(.L_x_108) ;  /* 0x000000000004a947 */ /* 0x000fec0003800000 */
[----:B------:R-:W-:Y:S01]  /*6ec0*/  BPT.TRAP 0x1 ;  /* 0x000000040000795c */ /* 0x000fe20000300000 */
.L_x_108:
[----:B------:R-:W1:Y:S01]  /*6ed0*/  S2UR UR36, SR_CgaCtaId ;  /* 0x00000000002479c3 */ /* 0x000e620000008800 */
[----:B------:R-:W-:Y:S01]  /*6ee0*/  UMOV UR4, 0x400 ;  /* 0x0000040000047882 */ /* 0x000fe20000000000 */
[----:B---34-:R-:W-:Y:S01]  /*6ef0*/  SHF.L.U32 R4, R3, 0x1f, RZ ;  /* 0x0000001f03047819 */ /* 0x018fe200000006ff */
[----:B-1----:R-:W-:-:S09]  /*6f00*/  ULEA UR4, UR36, UR4, 0x18 ;  /* 0x0000000424047291 */ /* 0x002fd2000f8ec03f */
[----:B------:R-:W1:Y:S02]  /*6f10*/  SYNCS.PHASECHK.TRANS64.TRYWAIT P1, [UR4+0xe0], R4 ;  /* 0x0000e004ff0075a7 */ /* 0x000e640008020144 */
[----:B-1----:R-:W-:Y:S05]  /*6f20*/  @!P1 BRA `(.L_x_109) ;  /* 0x00000024001c9947 */ /* 0x002fea0003800000 */
.L_x_179:
[----:B------:R-:W-:Y:S04]  /*6f30*/  BSSY B0, `(.L_x_110) ;  /* 0x000000e000007945 */ /* 0x000fe80003800000 */
[----:B------:R-:W-:Y:S05]  /*6f40*/  @!P0 BRA `(.L_x_111) ;  /* 0x0000000000308947 */ /* 0x000fea0003800000 */
[----:B------:R-:W-:Y:S01]  /*6f50*/  R2UR UR12, R7 ;  /* 0x00000000070c72ca */ /* 0x000fe200000e0000 */
[----:B------:R-:W-:Y:S02]  /*6f60*/  UIADD3 UR16, UP0, UR6, 0x3f0, URZ ;  /* 0x000003f006107890 */ /* 0x000fe4000ff1e03f */
[----:B------:R-:W-:Y:S02]  /*6f70*/  UIADD3 UR8, UR4, 0x200, URZ ;  /* 0x0000020004087890 */ /* 0x000fe4000fffe03f */
[----:B------:R-:W-:Y:S02]  /*6f80*/  UIADD3 UR9, UR4, 0xc0, URZ ;  /* 0x000000c004097890 */ /* 0x000fe4000fffe03f */
[----:B------:R-:W-:Y:S01]  /*6f90*/  UIADD3.X UR17, URZ, UR7, URZ, UP0, !UPT ;  /* 0x000000073f117290 */ /* 0x000fe200087fe43f */
[----:B------:R-:W-:Y:S01]  /*6fa0*/  UMOV UR18, 0x0 ;  /* 0x0000000000127882 */ /* 0x000fe20000000000 */
[----:B------:R-:W-:-:S07]  /*6fb0*/  UMOV UR19, 0x10000000 ;  /* 0x1000000000137882 */ /* 0x000fce0000000000 */
[----:B------:R2:W-:Y:S02]  /*6fc0*/  UTMALDG.3D [UR8], [UR16], desc[UR18] ;  /* 0x00001208100075b4 */ /* 0x0005e40008011000 */
[----:B--2---:R-:W-:Y:S05]  /*6fd0*/  @!P2 BRA `(.L_x_112) ;  /* 0x000000000004a947 */ /* 0x004fea0003800000 */
[----:B------:R-:W-:Y:S01]  /*6fe0*/  BPT.TRAP 0x1 ;  /* 0x000000040000795c */ /* 0x000fe20000300000 */
.L_x_112:
[----:B-1----:R-:W1:Y:S02]  /*6ff0*/  LDC R5, c[0x0][0x800] ;  /* 0x00020000ff057b82 */ /* 0x002e640000000800 */
[----:B-1----:R2:W-:Y:S02]  /*7000*/  SYNCS.ARRIVE.TRANS64.RED.A0TR RZ, [UR4+0xc0], R5 ;  /* 0x0000c005ffff79a7 */ /* 0x0025e40008300404 */
.L_x_111:
[----:B------:R-:W-:Y:S05]  /*7010*/  BSYNC B0 ;  /* 0x0000000000007941 */ /* 0x000fea0003800000 */
.L_x_110:
[----:B------:R-:W-:Y:S05]  /*7020*/  @!P2 BRA `(.L_x_113) ;  /* 0x000000000004a947 */ /* 0x000fea0003800000 */
[----:B------:R-:W-:Y:S01]  /*7030*/  BPT.TRAP 0x1 ;  /* 0x000000040000795c */ /* 0x000fe20000300000 */
.L_x_113:
[----:B------:R-:W-:-:S04]  /*7040*/  UIADD3 UR5, UR4, 0xc0, URZ ;  /* 0x000000c004057890 */ /* 0x000fc8000fffe03f */
[----:B------:R-:W-:-:S09]  /*7050*/  UPRMT UR5, UR36, 0x654, UR5 ;  /* 0x0000065424057896 */ /* 0x000fd20008000005 */
[----:B------:R-:W-:Y:S01]  /*7060*/  SYNCS.ARRIVE.TRANS64.RED.A1T0 RZ, [UR5], RZ ;  /* 0x000000ffffff79a7 */ /* 0x000fe20008100405 */
[----:B------:R-:W-:Y:S05]  /*7070*/  @!P2 BRA `(.L_x_114) ;  /* 0x000000000004a947 */ /* 0x000fea0003800000 */
[----:B------:R-:W-:Y:S01]  /*7080*/  BPT.TRAP 0x1 ;  /* 0x000000040000795c */ /* 0x000fe20000300000 */
.L_x_114:
[----:B------:R-:W3:Y:S02]  /*7090*/  SYNCS.PHASECHK.TRANS64.TRYWAIT P1, [UR4+0xe8], R4 ;  /* 0x0000e804ff0075a7 */ /* 0x000ee40008020144 */
[----:B---3--:R-:W-:Y:S05]  /*70a0*/  @!P1 BRA `(.L_x_115) ;  /* 0x0000002000d49947 */ /* 0x008fea0003800000 */
.L_x_180:
[----:B------:R-:W-:Y:S04]  /*70b0*/  BSSY B0, `(.L_x_116) ;  /* 0x0000010000007945 */ /* 0x000fe80003800000 */
[----:B------:R-:W-:Y:S05]  /*70c0*/  @!P0 BRA `(.L_x_117) ;  /* 0x0000000000388947 */ /* 0x000fea0003800000 */
[----:B------:R-:W-:Y:S01]  /*70d0*/  UIADD3 UR8, UP0, UR6, 0x3f0, URZ ;  /* 0x000003f006087890 */ /* 0x000fe2000ff1e03f */
[----:B------:R-:W-:Y:S01]  /*70e0*/  R2UR UR20, R7 ;  /* 0x00000000071472ca */ /* 0x000fe200000e0000 */
[----:B------:R-:W-:Y:S02]  /*70f0*/  UIADD3 UR18, UR10, 0x20, URZ ;  /* 0x000000200a127890 */ /* 0x000fe4000fffe03f */
[----:B------:R-:W-:Y:S02]  /*7100*/  UIADD3 UR16, UR4, 0x1200, URZ ;  /* 0x0000120004107890 */ /* 0x000fe4000fffe03f */
[----:B------:R-:W-:Y:S02]  /*7110*/  UIADD3 UR17, UR4, 0xc8, URZ ;  /* 0x000000c804117890 */ /* 0x000fe4000fffe03f */
[----:B------:R-:W-:Y:S01]  /*7120*/  UIADD3.X UR9, URZ, UR7, URZ, UP0, !UPT ;  /* 0x000000073f097290 */ /* 0x000fe200087fe43f */
[----:B------:R-:W-:Y:S01]  /*7130*/  UMOV UR26, 0x0 ;  /* 0x00000000001a7882 */ /* 0x000fe20000000000 */
[----:B------:R-:W-:Y:S01]  /*7140*/  UMOV UR27, 0x10000000 ;  /* 0x10000000001b7882 */ /* 0x000fe20000000000 */
[----:B------:R-:W-:-:S06]  /*7150*/  UMOV UR19, UR11 ;  /* 0x0000000b00137c82 */ /* 0x000fcc0008000000 */
[----:B------:R3:W-:Y:S02]  /*7160*/  UTMALDG.3D [UR16], [UR8], desc[UR26] ;  /* 0x00001a10080075b4 */ /* 0x0007e40008011000 */
[----:B---3--:R-:W-:Y:S05]  /*7170*/  @!P2 BRA `(.L_x_118) ;  /* 0x000000000004a947 */ /* 0x008fea0003800000 */
[----:B------:R-:W-:Y:S01]  /*7180*/  BPT.TRAP 0x1 ;  /* 0x000000040000795c */ /* 0x000fe20000300000 */
.L_x_118:
[----:B-12---:R-:W1:Y:S02]  /*7190*/  LDC R5, c[0x0][0x800] ;  /* 0x00020000ff057b82 */ /* 0x006e640000000800 */
[----:B-1----:R3:W-:Y:S02]  /*71a0*/  SYNCS.ARRIVE.TRANS64.RED.A0TR RZ, [UR4+0xc8], R5 ;  /* 0x0000c805ffff79a7 */ /* 0x0027e40008300404 */
.L_x_117:
[----:B------:R-:W-:Y:S05]  /*71b0*/  BSYNC B0 ;  /* 0x0000000000007941 */ /* 0x000fea0003800000 */
.L_x_116:
[----:B------:R-:W-:Y:S05]  /*71c0*/  @!P2 BRA `(.L_x_119) ;  /* 0x000000000004a947 */ /* 0x000fea0003800000 */
[----:B------:R-:W-:Y:S01]  /*71d0*/  BPT.TRAP 0x1 ;  /* 0x000000040000795c */ /* 0x000fe20000300000 */
.L_x_119:
[----:B------:R-:W-:-:S04]  /*71e0*/  UIADD3 UR5, UR4, 0xc8, URZ ;  /* 0x000000c804057890 */ /* 0x000fc8000fffe03f */
[----:B------:R-:W-:-:S09]  /*71f0*/  UPRMT UR5, UR36, 0x654, UR5 ;  /* 0x0000065424057896 */ /* 0x000fd20008000005 */
[----:B------:R-:W-:Y:S01]  /*7200*/  SYNCS.ARRIVE.TRANS64.RED.A1T0 RZ, [UR5], RZ ;  /* 0x000000ffffff79a7 */ /* 0x000fe20008100405 */
[----:B------:R-:W-:Y:S05]  /*7210*/  @!P2 BRA `(.L_x_120) ;  /* 0x000000000004a947 */ /* 0x000fea0003800000 */
[----:B------:R-:W-:Y:S01]  /*7220*/  BPT.TRAP 0x1 ;  /* 0x000000040000795c */ /* 0x000fe20000300000 */
.L_x_120:
[----:B------:R-:W4:Y:S02]  /*7230*/  SYNCS.PHASECHK.TRANS64.TRYWAIT P1, [UR4+0xf0], R4 ;  /* 0x0000f004ff0075a7 */ /* 0x000f240008020144 */
[----:B----4-:R-:W-:Y:S05]  /*7240*/  @!P1 BRA `(.L_x_121) ;  /* 0x0000002000849947 */ /* 0x010fea0003800000 */
.L_x_181:
        /* <DEDUP_REMOVED lines=12> */
[----:B----4-:R-:W-:Y:S05]  /*7310*/  @!P2 BRA `(.L_x_124) ;  /* 0x000000000004a947 */ /* 0x010fea0003800000 */
[----:B------:R-:W-:Y:S01]  /*7320*/  BPT.TRAP 0x1 ;  /* 0x000000040000795c */ /* 0x000fe20000300000 */
.L_x_124:
[----:B-123--:R-:W1:Y:S02]  /*7330*/  LDC R5, c[0x0][0x800] ;  /* 0x00020000ff057b82 */ /* 0x00ee640000000800 */
[----:B-1----:R4:W-:Y:S02]  /*7340*/  SYNCS.ARRIVE.TRANS64.RED.A0TR RZ, [UR4+0xd0], R5 ;  /* 0x0000d005ffff79a7 */ /* 0x0029e40008300404 */
.L_x_123:
[----:B------:R-:W-:Y:S05]  /*7350*/  BSYNC B0 ;  /* 0x0000000000007941 */ /* 0x000fea0003800000 */
.L_x_122:
[----:B------:R-:W-:Y:S05]  /*7360*/  @!P2 BRA `(.L_x_125) ;  /* 0x000000000004a947 */ /* 0x000fea0003800000 */
[----:B------:R-:W-:Y:S01]  /*7370*/  BPT.TRAP 0x1 ;  /* 0x000000040000795c */ /* 0x000fe20000300000 */
.L_x_125:
[----:B------:R-:W-:-:S04]  /*7380*/  UIADD3 UR5, UR4, 0xd0, URZ ;  /* 0x000000d004057890 */ /* 0x000fc8000fffe03f */
[----:B------:R-:W-:-:S09]  /*7390*/  UPRMT UR5, UR36, 0x654, UR5 ;  /* 0x0000065424057896 */ /* 0x000fd20008000005 */
[----:B------:R-:W-:Y:S01]  /*73a0*/  SYNCS.ARRIVE.TRANS64.RED.A1T0 RZ, [UR5], RZ ;  /* 0x000000ffffff79a7 */ /* 0x000fe20008100405 */
[----:B------:R-:W-:Y:S05]  /*73b0*/  @!P2 BRA `(.L_x_126) ;  /* 0x000000000004a947 */ /* 0x000fea0003800000 */
[----:B------:R-:W-:Y:S01]  /*73c0*/  BPT.TRAP 0x1 ;  /* 0x000000040000795c */ /* 0x000fe20000300000 */
.L_x_126:
[----:B------:R-:W5:Y:S02]  /*73d0*/  SYNCS.PHASECHK.TRANS64.TRYWAIT P1, [UR4+0xf8], R4 ;  /* 0x0000f804ff0075a7 */ /* 0x000f640008020144 */
[----:B-----5:R-:W-:Y:S05]  /*73e0*/  @!P1 BRA `(.L_x_127) ;  /* 0x0000002000349947 */ /* 0x020fea0003800000 */
.L_x_182:
[----:B------:R-:W-:Y:S04]  /*73f0*/  BSSY B0, `(.L_x_128) ;  /* 0x0000010000007945 */ /* 0x000fe80003800000 */
[----:B------:R-:W-:Y:S05]  /*7400*/  @!P0 BRA `(.L_x_129) ;  /* 0x0000000000388947 */ /* 0x000fea0003800000 */
[----:B------:R-:W-:Y:S01]  /*7410*/  R2UR UR20, R7 ;  /* 0x00000000071472ca */ /* 0x000fe200000e0000 */
[----:B------:R-:W-:Y:S02]  /*7420*/  UIADD3 UR8, UP0, UR6, 0x3f0, URZ ;  /* 0x000003f006087890 */ /* 0x000fe4000ff1e03f */
        /* <DEDUP_REMOVED lines=8> */
[----:B-1----:R-:W-:Y:S05]  /*74b0*/  @!P2 BRA `(.L_x_130) ;  /* 0x000000000004a947 */ /* 0x002fea0003800000 */
[----:B------:R-:W-:Y:S01]  /*74c0*/  BPT.TRAP 0x1 ;  /* 0x000000040000795c */ /* 0x000fe20000300000 */
.L_x_130:
[----:B------:R-:W1:Y:S02]  /*74d0*/  LDC R4, c[0x0][0x800] ;  /* 0x00020000ff047b82 */ /* 0x000e640000000800 */
[----:B-1----:R1:W-:Y:S02]  /*74e0*/  SYNCS.ARRIVE.TRANS64.RED.A0TR RZ, [UR4+0xd8], R4 ;  /* 0x0000d804ffff79a7 */ /* 0x0023e40008300404 */
.L_x_129:
[----:B------:R-:W-:Y:S05]  /*74f0*/  BSYNC B0 ;  /* 0x0000000000007941 */ /* 0x000fea0003800000 */
.L_x_128:
[----:B------:R-:W-:Y:S05]  /*7500*/  @!P2 BRA `(.L_x_131) ;  /* 0x000000000004a947 */ /* 0x000fea0003800000 */
[----:B------:R-:W-:Y:S01]  /*7510*/  BPT.TRAP 0x1 ;  /* 0x000000040000795c */ /* 0x000fe20000300000 */
.L_x_131:
[----:B------:R-:W-:Y:S01]  /*7520*/  IADD3 R16, P0, R16, UR40, RZ ;  /* 0x0000002810107c10 */ /* 0x000fe2000ff1e0ff */
[----:B------:R-:W-:Y:S01]  /*7530*/  UIADD3 UR4, UR4, 0xd8, URZ ;  /* 0x000000d804047890 */ /* 0x000fe2000fffe03f */
[----:B------:R-:W-:Y:S01]  /*7540*/  LOP3.LUT R3, R3, 0x1, RZ, 0x3c, !PT ;  /* 0x0000000103037812 */ /* 0x000fe200078e3cff */
[----:B------:R-:W-:Y:S01]  /*7550*/  IMAD.MOV.U32 R21, RZ, RZ, -0x1 ;  /* 0xffffffffff157424 */ /* 0x000fe200078e00ff */
[----:B------:R-:W-:Y:S01]  /*7560*/  IADD3.X R17, R17, UR38, RZ, P0, !PT ;  /* 0x0000002611117c10 */ /* 0x000fe200087fe4ff */
[----:B------:R-:W-:Y:S01]  /*7570*/  UPRMT UR4, UR36, 0x654, UR4 ;  /* 0x0000065424047896 */ /* 0x000fe20008000004 */
[----:B------:R-:W-:Y:S01]  /*7580*/  ISETP.GE.U32.AND P0, PT, R16, UR22, PT ;  /* 0x0000001610007c0c */ /* 0x000fe2000bf06070 */
[----:B------:R-:W-:Y:S01]  /*7590*/  IMAD.MOV.U32 R20, RZ, RZ, -0x1 ;  /* 0xffffffffff147424 */ /* 0x000fe200078e00ff */
[----:B-1----:R-:W-:Y:S01]  /*75a0*/  PRMT R4, RZ, 0x7610, R4 ;  /* 0x00007610ff047816 */ /* 0x002fe20000000004 */
[----:B------:R-:W-:Y:S01]  /*75b0*/  IMAD.MOV.U32 R7, RZ, RZ, -0x1 ;  /* 0xffffffffff077424 */ /* 0x000fe200078e00ff */
[----:B------:R-:W-:-:S04]  /*75c0*/  ISETP.GE.U32.AND.EX P0, PT, R17, UR23, PT, P0 ;  /* 0x0000001711007c0c */ /* 0x000fc8000bf06100 */
[----:B------:R-:W-:Y:S09]  /*75d0*/  SYNCS.ARRIVE.TRANS64.RED.A1T0 RZ, [UR4], RZ ;  /* 0x000000ffffff79a7 */ /* 0x000ff20008100404 */
[----:B------:R-:W-:Y:S05]  /*75e0*/  @P0 BRA `(.L_x_132) ;  /* 0x0000000400580947 */ /* 0x000fea0003800000 */
[----:B------:R-:W1:Y:S01]  /*75f0*/  S2R R18, SR_CTAID.X ;  /* 0x0000000000127919 */ /* 0x000e620000002500 */
[----:B------:R-:W5:Y:S01]  /*7600*/  LDC.64 R14, c[0x0][0x8d0] ;  /* 0x00023400ff0e7b82 */ /* 0x000f620000000a00 */
[----:B------:R-:W-:Y:S01]  /*7610*/  ULDC UR4, c[0x0][0x150] ;  /* 0x0000540000047ab9 */ /* 0x000fe20000000800 */
[----:B------:R-:W-:Y:S01]  /*7620*/  IMAD.MOV.U32 R7, RZ, RZ, R16 ;  /* 0x000000ffff077224 */ /* 0x000fe200078e0010 */
[----:B------:R-:W2:Y:S01]  /*7630*/  S2R R19, SR_CTAID.Y ;  /* 0x0000000000137919 */ /* 0x000ea20000002600 */
[----:B------:R-:W-:-:S04]  /*7640*/  MOV R23, R17 ;  /* 0x0000001100177202 */ /* 0x000fc80000000f00 */
[----:B------:R-:W2:Y:S08]  /*7650*/  LDC R21, c[0x0][0x144] ;  /* 0x00005100ff157b82 */ /* 0x000eb00000000800 */
[----:B------:R-:W3:Y:S01]  /*7660*/  LDC R20, c[0x0][0x8d8] ;  /* 0x00023600ff147b82 */ /* 0x000ee20000000800 */
[----:B-----5:R-:W-:-:S04]  /*7670*/  ISETP.NE.U32.AND P0, PT, R14, RZ, PT ;  /* 0x000000ff0e00720c */ /* 0x020fc80003f05070 */
[----:B------:R-:W-:Y:S02]  /*7680*/  ISETP.NE.AND.EX P0, PT, R15, RZ, PT, P0 ;  /* 0x000000ff0f00720c */ /* 0x000fe40003f05300 */
[----:B-1----:R-:W-:Y:S02]  /*7690*/  I2FP.F32.U32 R4, R18 ;  /* 0x0000001200047245 */ /* 0x002fe40000201000 */
[----:B--2---:R-:W-:-:S03]  /*76a0*/  I2FP.F32.U32 R22, R19 ;  /* 0x0000001300167245 */ /* 0x004fc60000201000 */
[----:B------:R-:W-:-:S04]  /*76b0*/  FMUL R4, R4, UR4 ;  /* 0x0000000404047c20 */ /* 0x000fc80008400000 */
[----:B------:R1:W2:Y:S02]  /*76c0*/  F2I.U32.TRUNC.NTZ R13, R4 ;  /* 0x00000004000d7305 */ /* 0x0002a4000020f000 */
[----:B---3--:R-:W-:Y:S05]  /*76d0*/  @!P0 BRA `(.L_x_133) ;  /* 0x0000000000308947 */ /* 0x008fea0003800000 */
[----:B----4-:R-:W3:Y:S02]  /*76e0*/  LDC R5, c[0x0][0x8dc] ;  /* 0x00023700ff057b82 */ /* 0x010ee40000000800 */
[----:B---3--:R-:W-:-:S05]  /*76f0*/  IADD3 R5, P0, R16, R5, RZ ;  /* 0x0000000510057210 */ /* 0x008fca0007f1e0ff */
[----:B------:R-:W-:-:S04]  /*7700*/  IMAD.X R23, RZ, RZ, R17, P0 ;  /* 0x000000ffff177224 */ /* 0x000fc800000e0611 */
[----:B------:R-:W-:-:S04]  /*7710*/  IMAD.WIDE.U32 R6, R23, R14, RZ ;  /* 0x0000000e17067225 */ /* 0x000fc800078e00ff */
[----:B------:R-:W-:-:S04]  /*7720*/  IMAD.WIDE.U32 R6, P0, R5, R15, R6 ;  /* 0x0000000f05067225 */ /* 0x000fc80007800006 */
[----:B-1----:R-:W-:-:S04]  /*7730*/  IMAD.WIDE.U32 R4, R5, R14, RZ ;  /* 0x0000000e05047225 */ /* 0x002fc800078e00ff */
[----:B------:R-:W-:Y:S01]  /*7740*/  IMAD.MOV.U32 R4, RZ, RZ, R7 ;  /* 0x000000ffff047224 */ /* 0x000fe200078e0007 */
[----:B------:R-:W-:Y:S01]  /*7750*/  IADD3 RZ, P1, R5, R6, RZ ;  /* 0x0000000605ff7210 */ /* 0x000fe20007f3e0ff */
[----:B------:R-:W-:-:S04]  /*7760*/  IMAD.X R5, RZ, RZ, RZ, P0 ;  /* 0x000000ffff057224 */ /* 0x000fc800000e06ff */
[----:B------:R-:W-:-:S04]  /*7770*/  IMAD.WIDE.U32.X R4, R23, R15, R4, P1 ;  /* 0x0000000f17047225 */ /* 0x000fc800008e0404 */
[----:B------:R-:W-:Y:S01]  /*7780*/  IMAD.MOV.U32 R7, RZ, RZ, R4 ;  /* 0x000000ffff077224 */ /* 0x000fe200078e0004 */
[----:B------:R-:W-:-:S07]  /*7790*/  MOV R23, R5 ;  /* 0x0000000500177202 */ /* 0x000fce0000000f00 */
.L_x_133:
[----:B------:R-:W-:Y:S01]  /*77a0*/  ULDC UR4, c[0x0][0x154] ;  /* 0x0000550000047ab9 */ /* 0x000fe20000000800 */
[----:B------:R-:W3:Y:S01]  /*77b0*/  LDC R24, c[0x0][0x148] ;  /* 0x00005200ff187b82 */ /* 0x000ee20000000800 */
[----:B------:R-:W-:Y:S01]  /*77c0*/  FMUL R14, R22, UR4 ;  /* 0x00000004160e7c20 */ /* 0x000fe20008400000 */
[----:B------:R-:W-:Y:S01]  /*77d0*/  ISETP.NE.AND P2, PT, R2, 0x1, PT ;  /* 0x000000010200780c */ /* 0x000fe20003f45270 */
[----:B--2---:R-:W-:Y:S01]  /*77e0*/  IMAD.MOV R6, RZ, RZ, -R13 ;  /* 0x000000ffff067224 */ /* 0x004fe200078e0a0d */
[-CC-:B------:R-:W-:Y:S02]  /*77f0*/  SHF.R.U64 R13, R7, R20.reuse, R23.reuse ;  /* 0x00000014070d7219 */ /* 0x180fe40000001217 */
[----:B------:R-:W-:Y:S01]  /*7800*/  SHF.R.U32.HI R20, RZ, R20, R23 ;  /* 0x00000014ff147219 */ /* 0x000fe20000011617 */
[----:B------:R-:W2:Y:S01]  /*7810*/  F2I.U32.TRUNC.NTZ R14, R14 ;  /* 0x0000000e000e7305 */ /* 0x000ea2000020f000 */
[----:B-1--4-:R-:W1:Y:S01]  /*7820*/  LDC.64 R4, c[0x0][0x8c8] ;  /* 0x00023200ff047b82 */ /* 0x012e620000000a00 */
[----:B------:R-:W-:Y:S01]  /*7830*/  IMAD R18, R21, R6, R18 ;  /* 0x0000000615127224 */ /* 0x000fe200078e0212 */
[----:B------:R-:W-:-:S05]  /*7840*/  IADD3 R21, P0, RZ, -R13, RZ ;  /* 0x8000000dff157210 */ /* 0x000fca0007f1e0ff */
[----:B------:R-:W-:Y:S01]  /*7850*/  IMAD.X R7, RZ, RZ, ~R20, P0 ;  /* 0x000000ffff077224 */ /* 0x000fe200000e0e14 */
[----:B------:R-:W4:Y:S01]  /*7860*/  LDC R22, c[0x0][0x8c0] ;  /* 0x00023000ff167b82 */ /* 0x000f220000000800 */
[----:B--2---:R-:W-:-:S07]  /*7870*/  IMAD.MOV R15, RZ, RZ, -R14 ;  /* 0x000000ffff0f7224 */ /* 0x004fce00078e0a0e */
[----:B------:R-:W2:Y:S01]  /*7880*/  LDC R25, c[0x0][0x8b0] ;  /* 0x00022c00ff197b82 */ /* 0x000ea20000000800 */
[----:B---3--:R-:W-:-:S07]  /*7890*/  @P2 IMAD R18, R24, R15, R19 ;  /* 0x0000000f18122224 */ /* 0x008fce00078e0213 */
[----:B------:R-:W3:Y:S01]  /*78a0*/  LDC.64 R14, c[0x0][0x8e8] ;  /* 0x00023a00ff0e7b82 */ /* 0x000ee20000000a00 */
[----:B-1----:R-:W-:-:S04]  /*78b0*/  IMAD R6, R7, R4, RZ ;  /* 0x0000000407067224 */ /* 0x002fc800078e02ff */
[C---:B------:R-:W-:Y:S02]  /*78c0*/  IMAD R7, R21.reuse, R5, R6 ;  /* 0x0000000515077224 */ /* 0x040fe400078e0206 */
[----:B------:R-:W-:Y:S01]  /*78d0*/  IMAD.WIDE.U32 R4, R21, R4, R16 ;  /* 0x0000000415047225 */ /* 0x000fe200078e0010 */
[----:B------:R-:W1:Y:S03]  /*78e0*/  LDC R6, c[0x0][0x900] ;  /* 0x00024000ff067b82 */ /* 0x000e660000000800 */
[----:B------:R-:W-:-:S05]  /*78f0*/  IMAD.IADD R5, R5, 0x1, R7 ;  /* 0x0000000105057824 */ /* 0x000fca00078e0207 */
[----:B------:R-:W1:Y:S01]  /*7900*/  LDC R24, c[0x0][0x8f0] ;  /* 0x00023c00ff187b82 */ /* 0x000e620000000800 */
[-CC-:B----4-:R-:W-:Y:S02]  /*7910*/  SHF.R.U64 R23, R4, R22.reuse, R5.reuse ;  /* 0x0000001604177219 */ /* 0x190fe40000001205 */
[----:B------:R-:W-:-:S04]  /*7920*/  SHF.R.U32.HI R4, RZ, R22, R5 ;  /* 0x00000016ff047219 */ /* 0x000fc80000011605 */
[-CC-:B--2---:R-:W-:Y:S01]  /*7930*/  SHF.R.U32.HI R5, RZ, R25.reuse, R4.reuse ;  /* 0x00000019ff057219 */ /* 0x184fe20000011604 */
[----:B------:R-:W2:Y:S01]  /*7940*/  LDC R20, c[0x0][0x8e0] ;  /* 0x00023800ff147b82 */ /* 0x000ea20000000800 */
[----:B---3--:R-:W-:Y:S02]  /*7950*/  ISETP.NE.U32.AND P0, PT, R14, RZ, PT ;  /* 0x000000ff0e00720c */ /* 0x008fe40003f05070 */
[----:B------:R-:W-:Y:S02]  /*7960*/  SHF.R.U64 R22, R23, R25, R4 ;  /* 0x0000001917167219 */ /* 0x000fe40000001204 */
[----:B------:R-:W-:-:S03]  /*7970*/  ISETP.NE.AND.EX P0, PT, R15, RZ, PT, P0 ;  /* 0x000000ff0f00720c */ /* 0x000fc60003f05300 */
[----:B------:R-:W3:Y:S01]  /*7980*/  LDC R21, c[0x0][0x8b8] ;  /* 0x00022e00ff157b82 */ /* 0x000ee20000000800 */
[-CC-:B-1----:R-:W-:Y:S02]  /*7990*/  SHF.R.U32.HI R27, RZ, R6.reuse, R5.reuse ;  /* 0x00000006ff1b7219 */ /* 0x182fe40000011605 */
[----:B------:R-:W-:-:S03]  /*79a0*/  SHF.R.U64 R25, R22, R6, R5 ;  /* 0x0000000616197219 */ /* 0x000fc60000001205 */
[----:B------:R-:W-:Y:S01]  /*79b0*/  IMAD.MOV.U32 R5, RZ, RZ, R27 ;  /* 0x000000ffff057224 */ /* 0x000fe200078e001b */
[----:B------:R-:W-:Y:S01]  /*79c0*/  MOV R4, R25 ;  /* 0x0000001900047202 */ /* 0x000fe20000000f00 */
[----:B------:R-:W1:Y:S02]  /*79d0*/  LDC R19, c[0x0][0x8a8] ;  /* 0x00022a00ff137b82 */ /* 0x000e640000000800 */
[----:B------:R-:W-:Y:S05]  /*79e0*/  @!P0 BRA `(.L_x_134) ;  /* 0x0000000000288947 */ /* 0x000fea0003800000 */
[----:B------:R-:W4:Y:S02]  /*79f0*/  LDC R4, c[0x0][0x8f4] ;  /* 0x00023d00ff047b82 */ /* 0x000f240000000800 */
[----:B----4-:R-:W-:-:S05]  /*7a00*/  IADD3 R5, P0, R25, R4, RZ ;  /* 0x0000000419057210 */ /* 0x010fca0007f1e0ff */
[----:B------:R-:W-:-:S04]  /*7a10*/  IMAD.X R27, RZ, RZ, R27, P0 ;  /* 0x000000ffff1b7224 */ /* 0x000fc800000e061b */
[----:B------:R-:W-:-:S04]  /*7a20*/  IMAD.WIDE.U32 R6, R27, R14, RZ ;  /* 0x0000000e1b067225 */ /* 0x000fc800078e00ff */
[----:B------:R-:W-:-:S04]  /*7a30*/  IMAD.WIDE.U32 R6, P0, R5, R15, R6 ;  /* 0x0000000f05067225 */ /* 0x000fc80007800006 */
[----:B------:R-:W-:-:S04]  /*7a40*/  IMAD.WIDE.U32 R4, R5, R14, RZ ;  /* 0x0000000e05047225 */ /* 0x000fc800078e00ff */
[----:B------:R-:W-:Y:S01]  /*7a50*/  IMAD.MOV.U32 R4, RZ, RZ, R7 ;  /* 0x000000ffff047224 */ /* 0x000fe200078e0007 */
[----:B------:R-:W-:Y:S01]  /*7a60*/  IADD3 RZ, P1, R5, R6, RZ ;  /* 0x0000000605ff7210 */ /* 0x000fe20007f3e0ff */
[----:B------:R-:W-:-:S04]  /*7a70*/  IMAD.X R5, RZ, RZ, RZ, P0 ;  /* 0x000000ffff057224 */ /* 0x000fc800000e06ff */
[----:B------:R-:W-:-:S08]  /*7a80*/  IMAD.WIDE.U32.X R4, R27, R15, R4, P1 ;  /* 0x0000000f1b047225 */ /* 0x000fd000008e0404 */
.L_x_134:
[----:B------:R-:W-:Y:S01]  /*7a90*/  SHF.R.U64 R5, R4, R24, R5 ;  /* 0x0000001804057219 */ /* 0x000fe20000001205 */
[----:B------:R-:W-:Y:S01]  /*7aa0*/  IMAD.MOV.U32 R7, RZ, RZ, R13 ;  /* 0x000000ffff077224 */ /* 0x000fe200078e000d */
[----:B------:R-:W-:Y:S02]  /*7ab0*/  LOP3.LUT R22, R22, R9, RZ, 0xc0, !PT ;  /* 0x0000000916167212 */ /* 0x000fe400078ec0ff */
[----:B------:R-:W-:Y:S02]  /*7ac0*/  IADD3 R4, -R5, RZ, RZ ;  /* 0x000000ff05047210 */ /* 0x000fe40007ffe1ff */
[----:B------:R-:W-:Y:S01]  /*7ad0*/  LOP3.LUT R6, R23, R8, RZ, 0xc0, !PT ;  /* 0x0000000817067212 */ /* 0x000fe200078ec0ff */
[----:B------:R-:W-:Y:S02]  /*7ae0*/  IMAD R22, R5, UR13, R22 ;  /* 0x0000000d05167c24 */ /* 0x000fe4000f8e0216 */
[----:B--2---:R-:W-:Y:S02]  /*7af0*/  IMAD R20, R4, R20, R25 ;  /* 0x0000001404147224 */ /* 0x004fe400078e0219 */
[----:B---3--:R-:W-:-:S02]  /*7b00*/  IMAD R21, R22, R21, R18 ;  /* 0x0000001516157224 */ /* 0x008fc400078e0212 */
[----:B-1----:R-:W-:Y:S02]  /*7b10*/  IMAD R6, R20, R19, R6 ;  /* 0x0000001314067224 */ /* 0x002fe400078e0206 */
[----:B------:R-:W-:-:S03]  /*7b20*/  IMAD.MOV.U32 R4, RZ, RZ, 0x1 ;  /* 0x00000001ff047424 */ /* 0x000fc600078e00ff */
[----:B------:R-:W-:Y:S02]  /*7b30*/  SEL R20, R6, R21, !P2 ;  /* 0x0000001506147207 */ /* 0x000fe40005000000 */
[----:B------:R-:W-:-:S07]  /*7b40*/  SEL R21, R21, R6, !P2 ;  /* 0x0000000615157207 */ /* 0x000fce0005000000 */
.L_x_132:
[----:B------:R-:W-:-:S13]  /*7b50*/  LOP3.LUT P0, RZ, R4, 0xff, RZ, 0xc0, !PT ;  /* 0x000000ff04ff7812 */ /* 0x000fda000780c0ff */
[----:B------:R-:W-:Y:S05]  /*7b60*/  @P0 BRA `(.L_x_135) ;  /* 0xfffffff000580947 */ /* 0x000fea000383ffff */
.L_x_103:
[----:B------:R-:W-:Y:S01]  /*7b70*/  ELECT P0, URZ, PT ;  /* 0x00000000003f782f */ /* 0x000fe20003800000 */
[----:B------:R-:W-:-:S12]  /*7b80*/  BSSY B0, `(.L_x_136) ;  /* 0x000001b000007945 */ /* 0x000fd80003800000 */
[----:B------:R-:W-:Y:S05]  /*7b90*/  @!P0 BRA `(.L_x_137) ;  /* 0x0000000000648947 */ /* 0x000fea0003800000 */
[----:B------:R-:W-:-:S04]  /*7ba0*/  LOP3.LUT R0, R0, 0x2, RZ, 0xfc, !PT ;  /* 0x0000000200007812 */ /* 0x000fc800078efcff */
[----:B------:R-:W-:-:S13]  /*7bb0*/  ISETP.NE.AND P1, PT, R0, 0x3, PT ;  /* 0x000000030000780c */ /* 0x000fda0003f25270 */
[----:B------:R-:W-:Y:S05]  /*7bc0*/  @!P1 BRA `(.L_x_138) ;  /* 0x0000000000049947 */ /* 0x000fea0003800000 */
[----:B------:R-:W-:Y:S01]  /*7bd0*/  BPT.TRAP 0x1 ;  /* 0x000000040000795c */ /* 0x000fe20000300000 */
.L_x_138:
[----:B--234-:R-:W-:Y:S01]  /*7be0*/  IMAD.U32 R5, RZ, RZ, UR36 ;  /* 0x00000024ff057e24 */ /* 0x01cfe2000f8e00ff */
[----:B------:R-:W-:Y:S02]  /*7bf0*/  MOV R2, 0x400 ;  /* 0x0000040000027802 */ /* 0x000fe40000000f00 */
[----:B------:R-:W-:Y:S02]  /*7c00*/  SHF.L.U32 R0, R3, 0x1f, RZ ;  /* 0x0000001f03007819 */ /* 0x000fe400000006ff */
[----:B------:R-:W-:-:S04]  /*7c10*/  LEA R5, R5, R2, 0x18 ;  /* 0x0000000205057211 */ /* 0x000fc800078ec0ff */
[----:B------:R-:W1:Y:S02]  /*7c20*/  SYNCS.PHASECHK.TRANS64.TRYWAIT P0, [R5+URZ+0xe0], R0 ;  /* 0x0000e000050075a7 */ /* 0x000e64000800017f */
[----:B-1----:R-:W-:Y:S05]  /*7c30*/  @!P0 BRA `(.L_x_139) ;  /* 0x0000001800388947 */ /* 0x002fea0003800000 */
.L_x_183:
[----:B------:R-:W-:Y:S05]  /*7c40*/  @!P1 BRA `(.L_x_140) ;  /* 0x0000000000049947 */ /* 0x000fea0003800000 */
[----:B------:R-:W-:Y:S01]  /*7c50*/  BPT.TRAP 0x1 ;  /* 0x000000040000795c */ /* 0x000fe20000300000 */
.L_x_140:
[----:B------:R-:W2:Y:S02]  /*7c60*/  SYNCS.PHASECHK.TRANS64.TRYWAIT P0, [R5+URZ+0xe8], R0 ;  /* 0x0000e800050075a7 */ /* 0x000ea4000800017f */
[----:B--2---:R-:W-:Y:S05]  /*7c70*/  @!P0 BRA `(.L_x_141) ;  /* 0x00000018003c8947 */ /* 0x004fea0003800000 */
.L_x_184:
[----:B------:R-:W-:Y:S05]  /*7c80*/  @!P1 BRA `(.L_x_142) ;  /* 0x0000000000049947 */ /* 0x000fea0003800000 */
[----:B------:R-:W-:Y:S01]  /*7c90*/  BPT.TRAP 0x1 ;  /* 0x000000040000795c */ /* 0x000fe20000300000 */
.L_x_142:
[----:B------:R-:W3:Y:S02]  /*7ca0*/  SYNCS.PHASECHK.TRANS64.TRYWAIT P0, [R5+URZ+0xf0], R0 ;  /* 0x0000f000050075a7 */ /* 0x000ee4000800017f */
[----:B---3--:R-:W-:Y:S05]  /*7cb0*/  @!P0 BRA `(.L_x_143) ;  /* 0x0000001800408947 */ /* 0x008fea0003800000 */
.L_x_185:
[----:B------:R-:W-:Y:S05]  /*7cc0*/  @!P1 BRA `(.L_x_144) ;  /* 0x0000000000049947 */ /* 0x000fea0003800000 */
[----:B------:R-:W-:Y:S01]  /*7cd0*/  BPT.TRAP 0x1 ;  /* 0x000000040000795c */ /* 0x000fe20000300000 */
.L_x_144:
[----:B-123--:R-:W-:-:S07]  /*7ce0*/  SHF.L.U32 R0, R3, 0x1f, RZ ;  /* 0x0000001f03007819 */ /* 0x00efce00000006ff */
.L_x_145:
[----:B-1----:R1:W2:Y:S02]  /*7cf0*/  SYNCS.PHASECHK.TRANS64.TRYWAIT P0, [R5+URZ+0xf8], R0 ;  /* 0x0000f800050075a7 */ /* 0x0022a4000800017f */
[----:B--2---:R-:W-:Y:S05]  /*7d00*/  @!P0 NANOSLEEP.SYNCS 0x989680 ;  /* 0x009896800000895d */ /* 0x004fea0003900000 */
[----:B------:R-:W2:Y:S02]  /*7d10*/  @!P0 SYNCS.PHASECHK.TRANS64 P0, [R5+URZ+0xf8], R0 ;  /* 0x0000f800050085a7 */ /* 0x000ea4000800007f */
[----:B--2---:R-:W-:Y:S05]  /*7d20*/  @!P0 BRA `(.L_x_145) ;  /* 0xfffffffc00f08947 */ /* 0x004fea000383ffff */
.L_x_137:
[----:B------:R-:W-:Y:S05]  /*7d30*/  BSYNC B0 ;  /* 0x0000000000007941 */ /* 0x000fea0003800000 */
.L_x_136:
[----:B------:R-:W-:Y:S05]  /*7d40*/  EXIT ;  /* 0x000000000000794d */ /* 0x000fea0003800000 */
.L_x_98:
[----:B------:R-:W-:Y:S01]  /*7d50*/  LOP3.LUT P0, RZ, R11, 0xff, RZ, 0xc0, !PT ;  /* 0x000000ff0bff7812 */ /* 0x000fe2000780c0ff */
[----:B------:R-:W-:Y:S01]  /*7d60*/  IMAD.MOV.U32 R0, RZ, RZ, 0x1 ;  /* 0x00000001ff007424 */ /* 0x000fe200078e00ff */
[----:B------:R-:W-:-:S11]  /*7d70*/  MOV R12, RZ ;  /* 0x000000ff000c7202 */ /* 0x000fd60000000f00 */
[----:B------:R-:W-:Y:S05]  /*7d80*/  @!P0 BRA `(.L_x_146) ;  /* 0x0000000c000c8947 */ /* 0x000fea0003800000 */
[----:B------:R-:W1:Y:S01]  /*7d90*/  LDC R0, c[0x0][0x28c] ;  /* 0x0000a300ff007b82 */ /* 0x000e620000000800 */
[C---:B------:R-:W-:Y:S01]  /*7da0*/  LOP3.LUT P2, RZ, R18.reuse, 0x7f, RZ, 0xc0, !PT ;  /* 0x0000007f12ff7812 */ /* 0x040fe2000784c0ff */
[----:B------:R-:W-:Y:S01]  /*7db0*/  ULDC UR5, c[0x0][0x900] ;  /* 0x0002400000057ab9 */ /* 0x000fe20000000800 */
[----:B------:R-:W-:Y:S01]  /*7dc0*/  LOP3.LUT P0, RZ, R18, 0x1f, RZ, 0xc0, !PT ;  /* 0x0000001f12ff7812 */ /* 0x000fe2000780c0ff */
[----:B------:R-:W-:Y:S01]  /*7dd0*/  UMOV UR6, 0xffffffff ;  /* 0xffffffff00067882 */ /* 0x000fe20000000000 */
[----:B------:R-:W-:Y:S01]  /*7de0*/  BSSY B0, `(.L_x_146) ;  /* 0x00000bd000007945 */ /* 0x000fe20003800000 */
[----:B------:R-:W-:Y:S01]  /*7df0*/  USHF.L.U32 UR6, UR6, UR5, URZ ;  /* 0x0000000506067299 */ /* 0x000fe2000800063f */
[----:B------:R-:W-:Y:S01]  /*7e00*/  IMAD.MOV.U32 R13, RZ, RZ, 0x1 ;  /* 0x00000001ff0d7424 */ /* 0x000fe200078e00ff */
[----:B------:R-:W-:Y:S01]  /*7e10*/  LOP3.LUT R11, R19, 0x2, RZ, 0xfc, !PT ;  /* 0x00000002130b7812 */ /* 0x000fe200078efcff */
[----:B------:R-:W-:Y:S01]  /*7e20*/  IMAD.MOV.U32 R12, RZ, RZ, RZ ;  /* 0x000000ffff0c7224 */ /* 0x000fe200078e00ff */
[----:B------:R-:W-:Y:S01]  /*7e30*/  PLOP3.LUT P0, PT, P0, P2, PT, 0x8a, 0x0 ;  /* 0x000000000000781c */ /* 0x000fe20000705172 */
[----:B------:R-:W-:Y:S01]  /*7e40*/  ULDC UR4, c[0x0][0x8a8] ;  /* 0x00022a0000047ab9 */ /* 0x000fe20000000800 */
[----:B------:R-:W-:-:S02]  /*7e50*/  USHF.L.U32 UR17, UR37, UR5, URZ ;  /* 0x0000000525117299 */ /* 0x000fc4000800063f */
[----:B------:R-:W-:Y:S02]  /*7e60*/  UIADD3 UR15, UR4, -0x1, URZ ;  /* 0xffffffff040f7890 */ /* 0x000fe4000fffe03f */
[----:B------:R-:W-:Y:S01]  /*7e70*/  ULOP3.LUT UR16, URZ, UR6, URZ, 0x33, !UPT ;  /* 0x000000063f107292 */ /* 0x000fe2000f8e333f */
[----:B------:R-:W-:Y:S01]  /*7e80*/  ULDC.64 UR20, c[0x0][0x198] ;  /* 0x0000660000147ab9 */ /* 0x000fe20000000a00 */
[----:B-1----:R-:W-:-:S05]  /*7e90*/  VIADD R0, R0, 0x3f ;  /* 0x0000003f00007836 */ /* 0x002fca0000000000 */
[----:B------:R-:W-:-:S04]  /*7ea0*/  SHF.R.S32.HI R3, RZ, 0x1f, R0 ;  /* 0x0000001fff037819 */ /* 0x000fc80000011400 */
[----:B------:R-:W-:Y:S01]  /*7eb0*/  LEA.HI R3, R3, R0, RZ, 0x6 ;  /* 0x0000000003037211 */ /* 0x000fe200078f30ff */
[----:B------:R-:W-:-:S03]  /*7ec0*/  IMAD.MOV.U32 R0, RZ, RZ, 0x1 ;  /* 0x00000001ff007424 */ /* 0x000fc600078e00ff */
[----:B------:R-:W-:-:S04]  /*7ed0*/  SHF.R.S32.HI R3, RZ, 0x6, R3 ;  /* 0x00000006ff037819 */ /* 0x000fc80000011403 */
[----:B------:R-:W-:-:S07]  /*7ee0*/  IADD3 R10, R3, 0x1, RZ ;  /* 0x00000001030a7810 */ /* 0x000fce0007ffe0ff */
.L_x_158:
[----:B------:R-:W-:-:S03]  /*7ef0*/  UMOV UR4, 0xffffffff ;  /* 0xffffffff00047882 */ /* 0x000fc60000000000 */
[----:B------:R-:W-:Y:S05]  /*7f00*/  BRA.DIV UR4, `(.L_x_147) ;  /* 0x0000001604c07947 */ /* 0x000fea000b800000 */
[----:B------:R-:W-:-:S13]  /*7f10*/  ELECT P6, URZ, PT ;  /* 0x00000000003f782f */ /* 0x000fda00038c0000 */
.L_x_188:
[----:B------:R-:W1:Y:S01]  /*7f20*/  LDC R4, c[0x0][0x28c] ;  /* 0x0000a300ff047b82 */ /* 0x000e620000000800 */
[----:B------:R-:W-:Y:S01]  /*7f30*/  BSSY B1, `(.L_x_148) ;  /* 0x0000035000017945 */ /* 0x000fe20003800000 */
[----:B-1----:R-:W-:-:S13]  /*7f40*/  ISETP.LT.OR P6, PT, R4, 0x1, !P6 ;  /* 0x000000010400780c */ /* 0x002fda00077c1670 */
[----:B------:R-:W-:Y:S05]  /*7f50*/  @P6 BRA `(.L_x_149) ;  /* 0x0000000000c86947 */ /* 0x000fea0003800000 */
[----:B------:R-:W-:Y:S01]  /*7f60*/  IMAD.SHL.U32 R20, R20, 0x80, RZ ;  /* 0x0000008014147824 */ /* 0x000fe200078e00ff */
[----:B------:R-:W-:Y:S01]  /*7f70*/  MOV R5, R0 ;  /* 0x0000000000057202 */ /* 0x000fe20000000f00 */
[----:B------:R-:W-:Y:S02]  /*7f80*/  IMAD.SHL.U32 R21, R21, 0x80, RZ ;  /* 0x0000008015157824 */ /* 0x000fe400078e00ff */
[----:B------:R-:W-:Y:S02]  /*7f90*/  IMAD.MOV.U32 R14, RZ, RZ, RZ ;  /* 0x000000ffff0e7224 */ /* 0x000fe400078e00ff */
[----:B------:R-:W-:Y:S02]  /*7fa0*/  IMAD.MOV.U32 R4, RZ, RZ, R10 ;  /* 0x000000ffff047224 */ /* 0x000fe400078e000a */
[----:B------:R-:W-:-:S07]  /*7fb0*/  IMAD.MOV.U32 R6, RZ, RZ, R12 ;  /* 0x000000ffff067224 */ /* 0x000fce00078e000c */
.L_x_153:
[----:B------:R-:W1:Y:S01]  /*7fc0*/  S2R R9, SR_CgaCtaId ;  /* 0x0000000000097919 */ /* 0x000e620000008800 */
[----:B------:R-:W-:-:S04]  /*7fd0*/  MOV R8, 0x400 ;  /* 0x0000040000087802 */ /* 0x000fc80000000f00 */
[----:B-1----:R-:W-:Y:S02]  /*7fe0*/  LEA R23, R9, R8, 0x18 ;  /* 0x0000000809177211 */ /* 0x002fe400078ec0ff */
[----:B------:R-:W-:Y:S01]  /*7ff0*/  SHF.L.U32 R8, R5, 0x1f, RZ ;  /* 0x0000001f05087819 */ /* 0x000fe200000006ff */
[----:B------:R-:W1:Y:S02]  /*8000*/  @!P2 LDC R9, c[0x0][0x500] ;  /* 0x00014000ff09ab82 */ /* 0x000e640000000800 */
[----:B------:R-:W-:-:S04]  /*8010*/  IMAD R15, R6, 0x8, R23 ;  /* 0x00000008060f7824 */ /* 0x000fc800078e0217 */
[----:B------:R-:W2:Y:S02]  /*8020*/  SYNCS.PHASECHK.TRANS64.TRYWAIT P1, [R15+URZ+0x60], R8 ;  /* 0x000060080f0075a7 */ /* 0x000ea4000802017f */
[----:B--2---:R-:W-:Y:S05]  /*8030*/  @!P1 BRA `(.L_x_150) ;  /* 0x0000001400949947 */ /* 0x004fea0003800000 */
.L_x_189:
[----:B--2---:R-:W-:Y:S01]  /*8040*/  PRMT R8, R11, 0x9910, RZ ;  /* 0x000099100b087816 */ /* 0x004fe200000000ff */
[----:B-1----:R1:W-:Y:S03]  /*8050*/  @!P2 SYNCS.ARRIVE.TRANS64 RZ, [R15+URZ], R9 ;  /* 0x000000090fffa9a7 */ /* 0x0023e6000800003f */
[----:B------:R-:W-:-:S13]  /*8060*/  ISETP.NE.AND P1, PT, R8, 0x2, PT ;  /* 0x000000020800780c */ /* 0x000fda0003f25270 */
[----:B-1----:R-:W-:Y:S05]  /*8070*/  @P1 BRA `(.L_x_151) ;  /* 0x0000000000041947 */ /* 0x002fea0003800000 */
[----:B------:R-:W-:Y:S01]  /*8080*/  BPT.TRAP 0x1 ;  /* 0x000000040000795c */ /* 0x000fe20000300000 */
.L_x_151:
[----:B------:R-:W-:Y:S05]  /*8090*/  @P0 BRA `(.L_x_152) ;  /* 0x0000000000040947 */ /* 0x000fea0003800000 */
[----:B------:R-:W-:Y:S01]  /*80a0*/  BPT.TRAP 0x1 ;  /* 0x000000040000795c */ /* 0x000fe20000300000 */
.L_x_152:
[----:B------:R-:W-:Y:S01]  /*80b0*/  IMAD R23, R6, 0x2000, R23 ;  /* 0x0000200006177824 */ /* 0x000fe200078e0217 */
[----:B------:R-:W-:Y:S01]  /*80c0*/  R2UR UR9, R15 ;  /* 0x000000000f0972ca */ /* 0x000fe200000e0000 */
[----:B------:R-:W-:Y:S01]  /*80d0*/  UIADD3 UR4, UP0, UR20, 0xf0, URZ ;  /* 0x000000f014047890 */ /* 0x000fe2000ff1e03f */
[----:B------:R-:W-:Y:S01]  /*80e0*/  R2UR UR11, R21 ;  /* 0x00000000150b72ca */ /* 0x000fe200000e0000 */
[----:B------:R-:W-:Y:S01]  /*80f0*/  UIADD3 UR22, UP1, UR20, 0x1f0, URZ ;  /* 0x000001f014167890 */ /* 0x000fe2000ff3e03f */
[----:B------:R-:W-:Y:S01]  /*8100*/  R2UR UR8, R23 ;  /* 0x00000000170872ca */ /* 0x000fe200000e0000 */
[----:B------:R-:W-:Y:S01]  /*8110*/  UIADD3.X UR5, URZ, UR21, URZ, UP0, !UPT ;  /* 0x000000153f057290 */ /* 0x000fe200087fe43f */
[----:B------:R-:W-:Y:S01]  /*8120*/  R2UR UR10, R14 ;  /* 0x000000000e0a72ca */ /* 0x000fe200000e0000 */
[----:B------:R-:W-:Y:S01]  /*8130*/  VIADD R6, R6, 0x1 ;  /* 0x0000000106067836 */ /* 0x000fe20000000000 */
[----:B------:R-:W-:Y:S01]  /*8140*/  R2UR UR12, R7 ;  /* 0x00000000070c72ca */ /* 0x000fe200000e0000 */
[----:B------:R-:W-:Y:S01]  /*8150*/  UIADD3.X UR23, URZ, UR21, URZ, UP1, !UPT ;  /* 0x000000153f177290 */ /* 0x000fe20008ffe43f */
[----:B------:R-:W-:Y:S01]  /*8160*/  IADD3 R4, R4, -0x1, RZ ;  /* 0xffffffff04047810 */ /* 0x000fe20007ffe0ff */
[----:B------:R-:W-:Y:S01]  /*8170*/  UMOV UR6, 0x0 ;  /* 0x0000000000067882 */ /* 0x000fe20000000000 */
[----:B------:R-:W-:Y:S01]  /*8180*/  R2UR UR18, R20 ;  /* 0x00000000141272ca */ /* 0x000fe200000e0000 */
[----:B------:R-:W-:Y:S01]  /*8190*/  UMOV UR7, 0x10000000 ;  /* 0x1000000000077882 */ /* 0x000fe20000000000 */
[----:B------:R-:W-:Y:S01]  /*81a0*/  ISETP.GT.AND P3, PT, R4, 0x1, PT ;  /* 0x000000010400780c */ /* 0x000fe20003f64270 */
[----:B------:R-:W-:Y:S01]  /*81b0*/  VIADD R14, R14, 0x40 ;  /* 0x000000400e0e7836 */ /* 0x000fe20000000000 */
[----:B------:R-:W-:Y:S01]  /*81c0*/  ISETP.NE.AND P1, PT, R6, 0xc, PT ;  /* 0x0000000c0600780c */ /* 0x000fe20003f25270 */
[----:B------:R-:W-:-:S02]  /*81d0*/  UIADD3 UR13, UR8, 0x6300, URZ ;  /* 0x00006300080d7890 */ /* 0x000fc4000fffe03f */
[----:B------:R-:W-:Y:S01]  /*81e0*/  UIADD3 UR14, UR8, 0x1e300, URZ ;  /* 0x0001e300080e7890 */ /* 0x000fe2000fffe03f */
[----:B------:R-:W-:Y:S02]  /*81f0*/  SEL R8, RZ, 0x1, P1 ;  /* 0x00000001ff087807 */ /* 0x000fe40000800000 */
[----:B------:R-:W-:Y:S02]  /*8200*/  SEL R6, R6, RZ, P1 ;  /* 0x000000ff06067207 */ /* 0x000fe40000800000 */
[----:B------:R-:W-:Y:S01]  /*8210*/  UMOV UR8, UR13 ;  /* 0x0000000d00087c82 */ /* 0x000fe20008000000 */
[----:B------:R-:W-:Y:S01]  /*8220*/  LOP3.LUT R5, R5, R8, RZ, 0x3c, !PT ;  /* 0x0000000805057212 */ /* 0x000fe200078e3cff */
[----:B------:R1:W-:Y:S02]  /*8230*/  UTMALDG.3D [UR8], [UR4], desc[UR6] ;  /* 0x00000608040075b4 */ /* 0x0003e40008011000 */
[----:B-1----:R-:W-:Y:S01]  /*8240*/  UMOV UR8, UR14 ;  /* 0x0000000e00087c82 */ /* 0x002fe20008000000 */
[----:B------:R-:W-:-:S02]  /*8250*/  UMOV UR11, UR18 ;  /* 0x00000012000b7c82 */ /* 0x000fc40008000000 */
[----:B------:R1:W-:Y:S02]  /*8260*/  UTMALDG.3D [UR8], [UR22], desc[UR6] ;  /* 0x00000608160075b4 */ /* 0x0003e40008011000 */
[----:B-1----:R-:W-:Y:S05]  /*8270*/  @P3 BRA `(.L_x_153) ;  /* 0xfffffffc00503947 */ /* 0x002fea000383ffff */
.L_x_149:
[----:B------:R-:W-:Y:S05]  /*8280*/  BSYNC B1 ;  /* 0x0000000000017941 */ /* 0x000fea0003800000 */
.L_x_148:
[----:B------:R-:W-:Y:S01]  /*8290*/  LOP3.LUT P3, RZ, R13, 0xff, RZ, 0xc0, !PT ;  /* 0x000000ff0dff7812 */ /* 0x000fe2000786c0ff */
[----:B------:R-:W-:Y:S01]  /*82a0*/  IMAD.IADD R12, R3, 0x1, R12 ;  /* 0x00000001030c7824 */ /* 0x000fe200078e020c */
[----:B------:R-:W-:Y:S01]  /*82b0*/  IADD3 R16, P4, R16, UR40, RZ ;  /* 0x0000002810107c10 */ /* 0x000fe2000ff9e0ff */
[----:B------:R-:W-:Y:S01]  /*82c0*/  ULDC.64 UR4, c[0x0][0x8f8] ;  /* 0x00023e0000047ab9 */ /* 0x000fe20000000a00 */
[----:B------:R-:W-:Y:S01]  /*82d0*/  BSSY B1, `(.L_x_154) ;  /* 0x000006b000017945 */ /* 0x000fe20003800000 */
[----:B------:R-:W-:Y:S01]  /*82e0*/  IMAD.MOV.U32 R21, RZ, RZ, -0x1 ;  /* 0xffffffffff157424 */ /* 0x000fe200078e00ff */
[----:B------:R-:W-:Y:S01]  /*82f0*/  ISETP.GT.U32.AND P1, PT, R12, 0xb, PT ;  /* 0x0000000b0c00780c */ /* 0x000fe20003f24070 */
[----:B------:R-:W-:Y:S01]  /*8300*/  IMAD.MOV.U32 R20, RZ, RZ, -0x1 ;  /* 0xffffffffff147424 */ /* 0x000fe200078e00ff */
[----:B------:R-:W-:Y:S02]  /*8310*/  IADD3.X R17, R17, UR38, RZ, P4, !PT ;  /* 0x0000002611117c10 */ /* 0x000fe4000a7fe4ff */
[----:B------:R-:W-:-:S02]  /*8320*/  ISETP.LT.U32.AND P1, PT, R3, 0xc, P1 ;  /* 0x0000000c0300780c */ /* 0x000fc40000f21070 */
[----:B------:R-:W-:Y:S01]  /*8330*/  PRMT R13, RZ, 0x7610, R13 ;  /* 0x00007610ff0d7816 */ /* 0x000fe2000000000d */
[----:B------:R-:W1:Y:S01]  /*8340*/  @P3 S2R R5, SR_CgaCtaId ;  /* 0x0000000000053919 */ /* 0x000e620000008800 */
[----:B------:R-:W-:-:S04]  /*8350*/  @P3 MOV R4, 0x400 ;  /* 0x0000040000043802 */ /* 0x000fc80000000f00 */
[----:B-1----:R-:W-:Y:S01]  /*8360*/  @P3 LEA R6, R5, R4, 0x18 ;  /* 0x0000000405063211 */ /* 0x002fe200078ec0ff */
[----:B------:R-:W-:-:S03]  /*8370*/  IMAD.WIDE.U32 R4, R12, -0x55555555, RZ ;  /* 0xaaaaaaab0c047825 */ /* 0x000fc600078e00ff */
[----:B------:R1:W-:Y:S01]  /*8380*/  @P3 SYNCS.ARRIVE.TRANS64.A1T0 RZ, [R6+URZ+0x108], RZ ;  /* 0x000108ff06ff39a7 */ /* 0x0003e2000810003f */
[----:B------:R-:W-:Y:S02]  /*8390*/  ISETP.GE.U32.AND P3, PT, R3, 0xc, PT ;  /* 0x0000000c0300780c */ /* 0x000fe40003f66070 */
[----:B------:R-:W-:Y:S02]  /*83a0*/  SHF.R.U32.HI R7, RZ, 0x3, R5 ;  /* 0x00000003ff077819 */ /* 0x000fe40000011605 */
[----:B------:R-:W-:Y:S02]  /*83b0*/  SEL R5, RZ, 0x1, !P1 ;  /* 0x00000001ff057807 */ /* 0x000fe40004800000 */
[----:B------:R-:W-:Y:S01]  /*83c0*/  ISETP.GE.U32.AND P1, PT, R16, UR4, PT ;  /* 0x0000000410007c0c */ /* 0x000fe2000bf26070 */
[----:B------:R-:W-:Y:S01]  /*83d0*/  IMAD R12, R7, -0xc, R12 ;  /* 0xfffffff4070c7824 */ /* 0x000fe200078e020c */
[----:B------:R-:W-:Y:S02]  /*83e0*/  LOP3.LUT R0, R0, R5, RZ, 0x3c, !PT ;  /* 0x0000000500007212 */ /* 0x000fe400078e3cff */
[----:B------:R-:W-:-:S02]  /*83f0*/  ISETP.GE.U32.AND.EX P1, PT, R17, UR5, PT, P1 ;  /* 0x0000000511007c0c */ /* 0x000fc4000bf26110 */
[----:B------:R-:W-:Y:S02]  /*8400*/  PRMT R4, RZ, 0x7610, R4 ;  /* 0x00007610ff047816 */ /* 0x000fe40000000004 */
[----:B------:R-:W-:Y:S02]  /*8410*/  @P3 LOP3.LUT R0, R0, 0x1, R7, 0x78, !PT ;  /* 0x0000000100003812 */ /* 0x000fe400078e7807 */
[----:B------:R-:W-:-:S07]  /*8420*/  MOV R7, 0xffffffff ;  /* 0xffffffff00077802 */ /* 0x000fce0000000f00 */
[----:B-1----:R-:W-:Y:S05]  /*8430*/  @P1 BRA `(.L_x_155) ;  /* 0x0000000400501947 */ /* 0x002fea0003800000 */
[----:B------:R-:W-:Y:S01]  /*8440*/  ULDC.64 UR4, c[0x0][0x8d0] ;  /* 0x0002340000047ab9 */ /* 0x000fe20000000a00 */
[----:B------:R-:W1:Y:S01]  /*8450*/  S2R R15, SR_CTAID.X ;  /* 0x00000000000f7919 */ /* 0x000e620000002500 */
[----:B------:R-:W-:Y:S01]  /*8460*/  ISETP.NE.U32.AND P1, PT, RZ, UR4, PT ;  /* 0x00000004ff007c0c */ /* 0x000fe2000bf25070 */
[----:B------:R-:W-:Y:S01]  /*8470*/  ULDC UR7, c[0x0][0x8d8] ;  /* 0x0002360000077ab9 */ /* 0x000fe20000000800 */
[----:B------:R-:W-:Y:S01]  /*8480*/  IMAD.MOV.U32 R4, RZ, RZ, R16 ;  /* 0x000000ffff047224 */ /* 0x000fe200078e0010 */
[----:B------:R-:W2:Y:S01]  /*8490*/  S2R R14, SR_CTAID.Y ;  /* 0x00000000000e7919 */ /* 0x000ea20000002600 */
[----:B------:R-:W-:Y:S01]  /*84a0*/  ISETP.NE.AND.EX P1, PT, RZ, UR5, PT, P1 ;  /* 0x00000005ff007c0c */ /* 0x000fe2000bf25310 */
[----:B------:R-:W-:-:S12]  /*84b0*/  IMAD.MOV.U32 R5, RZ, RZ, R17 ;  /* 0x000000ffff057224 */ /* 0x000fd800078e0011 */
[----:B------:R-:W-:Y:S05]  /*84c0*/  @!P1 BRA `(.L_x_156) ;  /* 0x0000000000289947 */ /* 0x000fea0003800000 */
[----:B------:R-:W-:Y:S02]  /*84d0*/  ULDC UR6, c[0x0][0x8dc] ;  /* 0x0002370000067ab9 */ /* 0x000fe40000000800 */
[----:B------:R-:W-:-:S05]  /*84e0*/  IADD3 R9, P1, R16, UR6, RZ ;  /* 0x0000000610097c10 */ /* 0x000fca000ff3e0ff */
[----:B------:R-:W-:-:S04]  /*84f0*/  IMAD.X R21, RZ, RZ, R17, P1 ;  /* 0x000000ffff157224 */ /* 0x000fc800008e0611 */
[----:B------:R-:W-:-:S04]  /*8500*/  IMAD.WIDE.U32 R6, R21, UR4, RZ ;  /* 0x0000000415067c25 */ /* 0x000fc8000f8e00ff */
[----:B------:R-:W-:-:S04]  /*8510*/  IMAD.WIDE.U32 R6, P1, R9, UR5, R6 ;  /* 0x0000000509067c25 */ /* 0x000fc8000f820006 */
[----:B------:R-:W-:Y:S01]  /*8520*/  IMAD.WIDE.U32 R8, R9, UR4, RZ ;  /* 0x0000000409087c25 */ /* 0x000fe2000f8e00ff */
[----:B------:R-:W-:-:S03]  /*8530*/  MOV R4, R7 ;  /* 0x0000000700047202 */ /* 0x000fc60000000f00 */
[----:B------:R-:W-:Y:S01]  /*8540*/  IMAD.X R5, RZ, RZ, RZ, P1 ;  /* 0x000000ffff057224 */ /* 0x000fe200008e06ff */
[----:B------:R-:W-:-:S05]  /*8550*/  IADD3 RZ, P1, R9, R6, RZ ;  /* 0x0000000609ff7210 */ /* 0x000fca0007f3e0ff */
[----:B------:R-:W-:-:S08]  /*8560*/  IMAD.WIDE.U32.X R4, R21, UR5, R4, P1 ;  /* 0x0000000515047c25 */ /* 0x000fd000088e0404 */
.L_x_156:
[--C-:B------:R-:W-:Y:S01]  /*8570*/  SHF.R.U64 R8, R4, UR7, R5.reuse ;  /* 0x0000000704087c19 */ /* 0x100fe20008001205 */
[----:B------:R-:W-:Y:S01]  /*8580*/  ULDC.64 UR4, c[0x0][0x8c8] ;  /* 0x0002320000047ab9 */ /* 0x000fe20000000a00 */
[----:B------:R-:W-:Y:S01]  /*8590*/  SHF.R.U32.HI R4, RZ, UR7, R5 ;  /* 0x00000007ff047c19 */ /* 0x000fe20008011605 */
[----:B------:R-:W3:Y:S01]  /*85a0*/  LDC R24, c[0x0][0x144] ;  /* 0x00005100ff187b82 */ /* 0x000ee20000000800 */
[----:B------:R-:W-:Y:S01]  /*85b0*/  IADD3 R7, P1, RZ, -R8, RZ ;  /* 0x80000008ff077210 */ /* 0x000fe20007f3e0ff */
[----:B------:R-:W-:Y:S01]  /*85c0*/  ULDC.64 UR8, c[0x0][0x8e8] ;  /* 0x00023a0000087ab9 */ /* 0x000fe20000000a00 */
[----:B-1----:R-:W-:Y:S01]  /*85d0*/  I2FP.F32.U32 R9, R15 ;  /* 0x0000000f00097245 */ /* 0x002fe20000201000 */
[----:B------:R-:W-:Y:S02]  /*85e0*/  ULDC UR6, c[0x0][0x8b0] ;  /* 0x00022c0000067ab9 */ /* 0x000fe40000000800 */
[----:B------:R-:W-:Y:S01]  /*85f0*/  IMAD.X R4, RZ, RZ, ~R4, P1 ;  /* 0x000000ffff047224 */ /* 0x000fe200008e0e04 */
[----:B------:R-:W-:Y:S01]  /*8600*/  ISETP.NE.U32.AND P1, PT, RZ, UR8, PT ;  /* 0x00000008ff007c0c */ /* 0x000fe2000bf25070 */
[----:B------:R-:W1:Y:S02]  /*8610*/  LDC R21, c[0x0][0x148] ;  /* 0x00005200ff157b82 */ /* 0x000e640000000800 */
[----:B------:R-:W-:Y:S01]  /*8620*/  IMAD R6, R4, UR4, RZ ;  /* 0x0000000404067c24 */ /* 0x000fe2000f8e02ff */
[----:B------:R-:W-:Y:S01]  /*8630*/  ISETP.NE.AND.EX P1, PT, RZ, UR9, PT, P1 ;  /* 0x00000009ff007c0c */ /* 0x000fe2000bf25310 */
[----:B------:R-:W-:Y:S01]  /*8640*/  IMAD.WIDE.U32 R4, R7, UR4, R16 ;  /* 0x0000000407047c25 */ /* 0x000fe2000f8e0010 */
[----:B------:R-:W-:-:S03]  /*8650*/  ULDC UR4, c[0x0][0x150] ;  /* 0x0000540000047ab9 */ /* 0x000fc60000000800 */
[----:B------:R-:W-:Y:S02]  /*8660*/  IMAD R7, R7, UR5, R6 ;  /* 0x0000000507077c24 */ /* 0x000fe4000f8e0206 */
[----:B------:R-:W-:Y:S01]  /*8670*/  FMUL R6, R9, UR4 ;  /* 0x0000000409067c20 */ /* 0x000fe20008400000 */
[----:B------:R-:W-:Y:S01]  /*8680*/  ULDC UR4, c[0x0][0x8c0] ;  /* 0x0002300000047ab9 */ /* 0x000fe20000000800 */
[----:B------:R-:W-:Y:S01]  /*8690*/  ULDC UR5, c[0x0][0x154] ;  /* 0x0000550000057ab9 */ /* 0x000fe20000000800 */
[----:B------:R-:W-:-:S03]  /*86a0*/  IMAD.IADD R5, R5, 0x1, R7 ;  /* 0x0000000105057824 */ /* 0x000fc600078e0207 */
[----:B------:R-:W4:Y:S02]  /*86b0*/  F2I.U32.TRUNC.NTZ R6, R6 ;  /* 0x0000000600067305 */ /* 0x000f24000020f000 */
[----:B------:R-:W-:Y:S02]  /*86c0*/  SHF.R.U64 R9, R4, UR4, R5 ;  /* 0x0000000404097c19 */ /* 0x000fe40008001205 */
[----:B--2---:R-:W-:-:S05]  /*86d0*/  I2FP.F32.U32 R4, R14 ;  /* 0x0000000e00047245 */ /* 0x004fca0000201000 */
[----:B------:R-:W-:Y:S01]  /*86e0*/  FMUL R22, R4, UR5 ;  /* 0x0000000504167c20 */ /* 0x000fe20008400000 */
[----:B------:R-:W-:Y:S01]  /*86f0*/  SHF.R.U32.HI R4, RZ, UR4, R5 ;  /* 0x00000004ff047c19 */ /* 0x000fe20008011605 */
[----:B------:R-:W-:-:S03]  /*8700*/  ULDC UR4, c[0x0][0x900] ;  /* 0x0002400000047ab9 */ /* 0x000fc60000000800 */
[--C-:B------:R-:W-:Y:S01]  /*8710*/  SHF.R.U64 R20, R9, UR6, R4.reuse ;  /* 0x0000000609147c19 */ /* 0x100fe20008001204 */
[----:B------:R-:W2:Y:S01]  /*8720*/  F2I.U32.TRUNC.NTZ R22, R22 ;  /* 0x0000001600167305 */ /* 0x000ea2000020f000 */
[----:B------:R-:W-:Y:S01]  /*8730*/  SHF.R.U32.HI R5, RZ, UR6, R4 ;  /* 0x00000006ff057c19 */ /* 0x000fe20008011604 */
[----:B----4-:R-:W-:-:S03]  /*8740*/  IMAD.MOV R6, RZ, RZ, -R6 ;  /* 0x000000ffff067224 */ /* 0x010fc600078e0a06 */
[----:B------:R-:W-:Y:S01]  /*8750*/  SHF.R.U64 R18, R20, UR4, R5 ;  /* 0x0000000414127c19 */ /* 0x000fe20008001205 */
[----:B---3--:R-:W-:Y:S01]  /*8760*/  IMAD R15, R24, R6, R15 ;  /* 0x00000006180f7224 */ /* 0x008fe200078e020f */
[----:B------:R-:W-:-:S03]  /*8770*/  SHF.R.U32.HI R23, RZ, UR4, R5 ;  /* 0x00000004ff177c19 */ /* 0x000fc60008011605 */
[----:B------:R-:W-:Y:S01]  /*8780*/  IMAD.MOV.U32 R4, RZ, RZ, R18 ;  /* 0x000000ffff047224 */ /* 0x000fe200078e0012 */
[----:B------:R-:W-:Y:S01]  /*8790*/  MOV R5, R23 ;  /* 0x0000001700057202 */ /* 0x000fe20000000f00 */
[----:B--2---:R-:W-:Y:S06]  /*87a0*/  @!P1 BRA `(.L_x_157) ;  /* 0x0000000000289947 */ /* 0x004fec0003800000 */
[----:B------:R-:W-:Y:S02]  /*87b0*/  ULDC UR4, c[0x0][0x8f4] ;  /* 0x00023d0000047ab9 */ /* 0x000fe40000000800 */
[----:B------:R-:W-:-:S05]  /*87c0*/  IADD3 R5, P1, R18, UR4, RZ ;  /* 0x0000000412057c10 */ /* 0x000fca000ff3e0ff */
[----:B------:R-:W-:-:S04]  /*87d0*/  IMAD.X R23, RZ, RZ, R23, P1 ;  /* 0x000000ffff177224 */ /* 0x000fc800008e0617 */
[----:B------:R-:W-:-:S04]  /*87e0*/  IMAD.WIDE.U32 R6, R23, UR8, RZ ;  /* 0x0000000817067c25 */ /* 0x000fc8000f8e00ff */
[----:B------:R-:W-:-:S04]  /*87f0*/  IMAD.WIDE.U32 R6, P1, R5, UR9, R6 ;  /* 0x0000000905067c25 */ /* 0x000fc8000f820006 */
[----:B------:R-:W-:-:S04]  /*8800*/  IMAD.WIDE.U32 R4, R5, UR8, RZ ;  /* 0x0000000805047c25 */ /* 0x000fc8000f8e00ff */
[----:B------:R-:W-:Y:S01]  /*8810*/  IMAD.MOV.U32 R4, RZ, RZ, R7 ;  /* 0x000000ffff047224 */ /* 0x000fe200078e0007 */
[----:B------:R-:W-:Y:S01]  /*8820*/  IADD3 RZ, P3, R5, R6, RZ ;  /* 0x0000000605ff7210 */ /* 0x000fe20007f7e0ff */
[----:B------:R-:W-:-:S04]  /*8830*/  IMAD.X R5, RZ, RZ, RZ, P1 ;  /* 0x000000ffff057224 */ /* 0x000fc800008e06ff */
[----:B------:R-:W-:-:S08]  /*8840*/  IMAD.WIDE.U32.X R4, R23, UR9, R4, P3 ;  /* 0x0000000917047c25 */ /* 0x000fd000098e0404 */
.L_x_157:
[----:B------:R-:W-:Y:S01]  /*8850*/  ISETP.NE.AND P1, PT, R2, 0x1, PT ;  /* 0x000000010200780c */ /* 0x000fe20003f25270 */
[----:B------:R-:W-:Y:S01]  /*8860*/  ULDC UR4, c[0x0][0x8f0] ;  /* 0x00023c0000047ab9 */ /* 0x000fe20000000800 */
[----:B------:R-:W-:Y:S01]  /*8870*/  LOP3.LUT R20, R20, UR16, RZ, 0xc0, !PT ;  /* 0x0000001014147c12 */ /* 0x000fe2000f8ec0ff */
[----:B------:R-:W-:Y:S01]  /*8880*/  IMAD.MOV R22, RZ, RZ, -R22 ;  /* 0x000000ffff167224 */ /* 0x000fe200078e0a16 */
[----:B------:R-:W-:Y:S01]  /*8890*/  SHF.R.U64 R5, R4, UR4, R5 ;  /* 0x0000000404057c19 */ /* 0x000fe20008001205 */
[----:B------:R-:W-:Y:S01]  /*88a0*/  ULDC UR4, c[0x0][0x8e0] ;  /* 0x0002380000047ab9 */ /* 0x000fe20000000800 */
[----:B------:R-:W-:Y:S01]  /*88b0*/  LOP3.LUT R9, R9, UR15, RZ, 0xc0, !PT ;  /* 0x0000000f09097c12 */ /* 0x000fe2000f8ec0ff */
[----:B------:R-:W-:Y:S01]  /*88c0*/  ULDC UR5, c[0x0][0x8b8] ;  /* 0x00022e0000057ab9 */ /* 0x000fe20000000800 */
[C---:B------:R-:W-:Y:S01]  /*88d0*/  IADD3 R7, -R5.reuse, RZ, RZ ;  /* 0x000000ff05077210 */ /* 0x040fe20007ffe1ff */
[----:B------:R-:W-:Y:S02]  /*88e0*/  IMAD R20, R5, UR17, R20 ;  /* 0x0000001105147c24 */ /* 0x000fe4000f8e0214 */
[----:B------:R-:W-:-:S02]  /*88f0*/  IMAD.MOV.U32 R4, RZ, RZ, 0x1 ;  /* 0x00000001ff047424 */ /* 0x000fc400078e00ff */
[----:B-1----:R-:W-:Y:S02]  /*8900*/  @P1 IMAD R15, R21, R22, R14 ;  /* 0x00000016150f1224 */ /* 0x002fe400078e020e */
[----:B------:R-:W-:Y:S01]  /*8910*/  IMAD R18, R7, UR4, R18 ;  /* 0x0000000407127c24 */ /* 0x000fe2000f8e0212 */
[----:B------:R-:W-:Y:S01]  /*8920*/  ULDC UR4, c[0x0][0x8a8] ;  /* 0x00022a0000047ab9 */ /* 0x000fe20000000800 */
[----:B------:R-:W-:Y:S02]  /*8930*/  IMAD R15, R20, UR5, R15 ;  /* 0x00000005140f7c24 */ /* 0x000fe4000f8e020f */
[----:B------:R-:W-:Y:S02]  /*8940*/  IMAD R18, R18, UR4, R9 ;  /* 0x0000000412127c24 */ /* 0x000fe4000f8e0209 */
[----:B------:R-:W-:-:S03]  /*8950*/  IMAD.MOV.U32 R7, RZ, RZ, R8 ;  /* 0x000000ffff077224 */ /* 0x000fc600078e0008 */
[----:B------:R-:W-:Y:S02]  /*8960*/  SEL R20, R18, R15, !P1 ;  /* 0x0000000f12147207 */ /* 0x000fe40004800000 */
[----:B------:R-:W-:-:S07]  /*8970*/  SEL R21, R15, R18, !P1 ;  /* 0x000000120f157207 */ /* 0x000fce0004800000 */
.L_x_155:
[----:B------:R-:W-:Y:S05]  /*8980*/  BSYNC B1 ;  /* 0x0000000000017941 */ /* 0x000fea0003800000 */
.L_x_154:
[----:B------:R-:W-:-:S13]  /*8990*/  LOP3.LUT P1, RZ, R4, 0xff, RZ, 0xc0, !PT ;  /* 0x000000ff04ff7812 */ /* 0x000fda000782c0ff */
[----:B------:R-:W-:Y:S05]  /*89a0*/  @P1 BRA `(.L_x_158) ;  /* 0xfffffff400501947 */ /* 0x000fea000383ffff */
[----:B------:R-:W-:Y:S05]  /*89b0*/  BSYNC B0 ;  /* 0x0000000000007941 */ /* 0x000fea0003800000 */
.L_x_146:
[----:B------:R-:W-:-:S03]  /*89c0*/  UMOV UR4, 0xffffffff ;  /* 0xffffffff00047882 */ /* 0x000fc60000000000 */
[----:B------:R-:W-:Y:S05]  /*89d0*/  BRA.DIV UR4, `(.L_x_159) ;  /* 0x0000000e04407947 */ /* 0x000fea000b800000 */
[----:B------:R-:W-:-:S13]  /*89e0*/  ELECT P6, URZ, PT ;  /* 0x00000000003f782f */ /* 0x000fda00038c0000 */
.L_x_192:
[----:B------:R-:W-:Y:S04]  /*89f0*/  BSSY B0, `(.L_x_160) ;  /* 0x0000073000007945 */ /* 0x000fe80003800000 */
[----:B------:R-:W-:Y:S05]  /*8a00*/  @!P6 BRA `(.L_x_161) ;  /* 0x0000000400c4e947 */ /* 0x000fea0003800000 */
[----:B------:R-:W-:-:S04]  /*8a10*/  LOP3.LUT R19, R19, 0x2, RZ, 0xfc, !PT ;  /* 0x0000000213137812 */ /* 0x000fc800078efcff */
[----:B------:R-:W-:-:S13]  /*8a20*/  ISETP.NE.AND P0, PT, R19, 0x3, PT ;  /* 0x000000031300780c */ /* 0x000fda0003f05270 */
[----:B------:R-:W-:Y:S05]  /*8a30*/  @!P0 BRA `(.L_x_162) ;  /* 0x0000000000048947 */ /* 0x000fea0003800000 */
[----:B------:R-:W-:Y:S01]  /*8a40*/  BPT.TRAP 0x1 ;  /* 0x000000040000795c */ /* 0x000fe20000300000 */
.L_x_162:
[----:B------:R-:W1:Y:S01]  /*8a50*/  S2R R3, SR_CgaCtaId ;  /* 0x0000000000037919 */ /* 0x000e620000008800 */
[----:B------:R-:W-:-:S04]  /*8a60*/  MOV R2, 0x400 ;  /* 0x0000040000027802 */ /* 0x000fc80000000f00 */
[----:B-1----:R-:W-:Y:S02]  /*8a70*/  LEA R3, R3, R2, 0x18 ;  /* 0x0000000203037211 */ /* 0x002fe400078ec0ff */
[----:B------:R-:W-:-:S03]  /*8a80*/  SHF.L.U32 R2, R0, 0x1f, RZ ;  /* 0x0000001f00027819 */ /* 0x000fc600000006ff */
[----:B------:R-:W-:-:S04]  /*8a90*/  VIADD R3, R3, 0x60 ;  /* 0x0000006003037836 */ /* 0x000fc80000000000 */
[C---:B------:R-:W-:Y:S01]  /*8aa0*/  IMAD R7, R12.reuse, 0x8, R3 ;  /* 0x000000080c077824 */ /* 0x040fe200078e0203 */
[----:B------:R-:W-:-:S03]  /*8ab0*/  IADD3 R12, R12, 0x1, RZ ;  /* 0x000000010c0c7810 */ /* 0x000fc60007ffe0ff */
[----:B------:R-:W1:Y:S01]  /*8ac0*/  SYNCS.PHASECHK.TRANS64.TRYWAIT P0, [R7+URZ], R2 ;  /* 0x00000002070075a7 */ /* 0x000e62000800017f */
[----:B------:R-:W-:-:S04]  /*8ad0*/  ISETP.NE.AND P1, PT, R12, 0xc, PT ;  /* 0x0000000c0c00780c */ /* 0x000fc80003f25270 */
[----:B------:R-:W-:Y:S02]  /*8ae0*/  SEL R5, RZ, 0x1, P1 ;  /* 0x00000001ff057807 */ /* 0x000fe40000800000 */
[----:B------:R-:W-:Y:S02]  /*8af0*/  SEL R12, R12, RZ, P1 ;  /* 0x000000ff0c0c7207 */ /* 0x000fe40000800000 */
[----:B------:R-:W-:-:S03]  /*8b00*/  LOP3.LUT R5, R0, R5, RZ, 0x3c, !PT ;  /* 0x0000000500057212 */ /* 0x000fc600078e3cff */
[----:B------:R-:W-:Y:S01]  /*8b10*/  IMAD R9, R12, 0x8, R3 ;  /* 0x000000080c097824 */ /* 0x000fe200078e0203 */
[----:B------:R-:W-:Y:S01]  /*8b20*/  SHF.L.U32 R4, R5, 0x1f, RZ ;  /* 0x0000001f05047819 */ /* 0x000fe200000006ff */
[----:B-1----:R-:W-:Y:S06]  /*8b30*/  @!P0 BRA `(.L_x_163) ;  /* 0x0000000c00088947 */ /* 0x002fec0003800000 */
.L_x_193:
[----:B------:R-:W2:Y:S01]  /*8b40*/  SYNCS.PHASECHK.TRANS64.TRYWAIT P0, [R9+URZ], R4 ;  /* 0x00000004090075a7 */ /* 0x000ea2000800017f */
[----:B------:R-:W-:-:S05]  /*8b50*/  VIADD R0, R12, 0x1 ;  /* 0x000000010c007836 */ /* 0x000fca0000000000 */
[----:B------:R-:W-:-:S04]  /*8b60*/  ISETP.NE.AND P1, PT, R0, 0xc, PT ;  /* 0x0000000c0000780c */ /* 0x000fc80003f25270 */
[----:B-1----:R-:W-:Y:S02]  /*8b70*/  SEL R2, RZ, 0x1, P1 ;  /* 0x00000001ff027807 */ /* 0x002fe40000800000 */
[----:B------:R-:W-:Y:S02]  /*8b80*/  SEL R0, R0, RZ, P1 ;  /* 0x000000ff00007207 */ /* 0x000fe40000800000 */
[----:B------:R-:W-:-:S03]  /*8b90*/  LOP3.LUT R7, R5, R2, RZ, 0x3c, !PT ;  /* 0x0000000205077212 */ /* 0x000fc600078e3cff */
[----:B------:R-:W-:Y:S01]  /*8ba0*/  IMAD R6, R0, 0x8, R3 ;  /* 0x0000000800067824 */ /* 0x000fe200078e0203 */
[----:B------:R-:W-:Y:S01]  /*8bb0*/  SHF.L.U32 R5, R7, 0x1f, RZ ;  /* 0x0000001f07057819 */ /* 0x000fe200000006ff */
[----:B--2---:R-:W-:Y:S06]  /*8bc0*/  @!P0 BRA `(.L_x_164) ;  /* 0x0000000800f88947 */ /* 0x004fec0003800000 */
.L_x_194:
[----:B------:R-:W2:Y:S01]  /*8bd0*/  SYNCS.PHASECHK.TRANS64.TRYWAIT P0, [R6+URZ], R5 ;  /* 0x00000005060075a7 */ /* 0x000ea2000800017f */
[----:B------:R-:W-:-:S04]  /*8be0*/  IADD3 R0, R0, 0x1, RZ ;  /* 0x0000000100007810 */ /* 0x000fc80007ffe0ff */
[----:B------:R-:W-:-:S04]  /*8bf0*/  ISETP.NE.AND P1, PT, R0, 0xc, PT ;  /* 0x0000000c0000780c */ /* 0x000fc80003f25270 */
[----:B------:R-:W-:Y:S02]  /*8c00*/  SEL R2, RZ, 0x1, P1 ;  /* 0x00000001ff027807 */ /* 0x000fe40000800000 */
[----:B------:R-:W-:Y:S02]  /*8c10*/  SEL R0, R0, RZ, P1 ;  /* 0x000000ff00007207 */ /* 0x000fe40000800000 */
[----:B------:R-:W-:-:S03]  /*8c20*/  LOP3.LUT R7, R7, R2, RZ, 0x3c, !PT ;  /* 0x0000000207077212 */ /* 0x000fc600078e3cff */
[----:B-1----:R-:W-:Y:S01]  /*8c30*/  IMAD R9, R0, 0x8, R3 ;  /* 0x0000000800097824 */ /* 0x002fe200078e0203 */
[----:B------:R-:W-:Y:S01]  /*8c40*/  SHF.L.U32 R4, R7, 0x1f, RZ ;  /* 0x0000001f07047819 */ /* 0x000fe200000006ff */
[----:B--2---:R-:W-:Y:S06]  /*8c50*/  @!P0 BRA `(.L_x_165) ;  /* 0x0000000800e88947 */ /* 0x004fec0003800000 */
.L_x_195:
[----:B------:R-:W2:Y:S01]  /*8c60*/  SYNCS.PHASECHK.TRANS64.TRYWAIT P0, [R9+URZ], R4 ;  /* 0x00000004090075a7 */ /* 0x000ea2000800017f */
[----:B------:R-:W-:-:S05]  /*8c70*/  VIADD R0, R0, 0x1 ;  /* 0x0000000100007836 */ /* 0x000fca0000000000 */
[----:B------:R-:W-:-:S04]  /*8c80*/  ISETP.NE.AND P1, PT, R0, 0xc, PT ;  /* 0x0000000c0000780c */ /* 0x000fc80003f25270 */
[----:B------:R-:W-:Y:S02]  /*8c90*/  SEL R2, RZ, 0x1, P1 ;  /* 0x00000001ff027807 */ /* 0x000fe40000800000 */
[----:B------:R-:W-:Y:S02]  /*8ca0*/  SEL R0, R0, RZ, P1 ;  /* 0x000000ff00007207 */ /* 0x000fe40000800000 */
[----:B------:R-:W-:-:S03]  /*8cb0*/  LOP3.LUT R7, R7, R2, RZ, 0x3c, !PT ;  /* 0x0000000207077212 */ /* 0x000fc600078e3cff */
[----:B-1----:R-:W-:Y:S01]  /*8cc0*/  IMAD R6, R0, 0x8, R3 ;  /* 0x0000000800067824 */ /* 0x002fe200078e0203 */
[----:B------:R-:W-:Y:S01]  /*8cd0*/  SHF.L.U32 R5, R7, 0x1f, RZ ;  /* 0x0000001f07057819 */ /* 0x000fe200000006ff */
[----:B--2---:R-:W-:Y:S06]  /*8ce0*/  @!P0 BRA `(.L_x_166) ;  /* 0x0000000800d88947 */ /* 0x004fec0003800000 */
.L_x_196:
        /* <DEDUP_REMOVED lines=9> */
.L_x_197:
        /* <DEDUP_REMOVED lines=9> */
.L_x_198:
        /* <DEDUP_REMOVED lines=9> */
.L_x_199:
        /* <DEDUP_REMOVED lines=9> */
.L_x_200:
        /* <DEDUP_REMOVED lines=9> */
.L_x_201:
        /* <DEDUP_REMOVED lines=9> */
.L_x_202:
[----:B------:R-:W2:Y:S01]  /*9050*/  SYNCS.PHASECHK.TRANS64.TRYWAIT P0, [R6+URZ], R5 ;  /* 0x00000005060075a7 */ /* 0x000ea2000800017f */
[----:B------:R-:W-:-:S04]  /*9060*/  IADD3 R0, R0, 0x1, RZ ;  /* 0x0000000100007810 */ /* 0x000fc80007ffe0ff */
[----:B------:R-:W-:-:S04]  /*9070*/  ISETP.NE.AND P1, PT, R0, 0xc, PT ;  /* 0x0000000c0000780c */ /* 0x000fc80003f25270 */
[----:B------:R-:W-:Y:S02]  /*9080*/  SEL R2, RZ, 0x1, P1 ;  /* 0x00000001ff027807 */ /* 0x000fe40000800000 */
[----:B------:R-:W-:Y:S02]  /*9090*/  SEL R0, R0, RZ, P1 ;  /* 0x000000ff00007207 */ /* 0x000fe40000800000 */
[----:B------:R-:W-:Y:S01]  /*90a0*/  LOP3.LUT R2, R7, R2, RZ, 0x3c, !PT ;  /* 0x0000000207027212 */ /* 0x000fe200078e3cff */
[----:B--2---:R-:W-:Y:S06]  /*90b0*/  @!P0 BRA `(.L_x_173) ;  /* 0x0000000800708947 */ /* 0x004fec0003800000 */
.L_x_203:
[----:B------:R-:W-:Y:S01]  /*90c0*/  IMAD R3, R0, 0x8, R3 ;  /* 0x0000000800037824 */ /* 0x000fe200078e0203 */
[----:B------:R-:W-:-:S07]  /*90d0*/  SHF.L.U32 R0, R2, 0x1f, RZ ;  /* 0x0000001f02007819 */ /* 0x000fce00000006ff */
.L_x_174:
[----:B---3--:R3:W4:Y:S02]  /*90e0*/  SYNCS.PHASECHK.TRANS64.TRYWAIT P0, [R3+URZ], R0 ;  /* 0x00000000030075a7 */ /* 0x008724000800017f */
[----:B----4-:R-:W-:Y:S05]  /*90f0*/  @!P0 NANOSLEEP.SYNCS 0x989680 ;  /* 0x009896800000895d */ /* 0x010fea0003900000 */
[----:B------:R-:W4:Y:S02]  /*9100*/  @!P0 SYNCS.PHASECHK.TRANS64 P0, [R3+URZ], R0 ;  /* 0x00000000030085a7 */ /* 0x000f24000800007f */
[----:B----4-:R-:W-:Y:S05]  /*9110*/  @!P0 BRA `(.L_x_174) ;  /* 0xfffffffc00f08947 */ /* 0x010fea000383ffff */
.L_x_161:
[----:B------:R-:W-:Y:S05]  /*9120*/  BSYNC B0 ;  /* 0x0000000000007941 */ /* 0x000fea0003800000 */
.L_x_160:
[----:B------:R-:W-:Y:S05]  /*9130*/  EXIT ;  /* 0x000000000000794d */ /* 0x000fea0003800000 */
.L_x_20:
[----:B---3--:R-:W-:-:S04]  /*9140*/  IMAD.U32 R5, RZ, RZ, UR5 ;  /* 0x00000005ff057e24 */ /* 0x008fc8000f8e00ff */
[----:B------:R3:W4:Y:S03]  /*9150*/  SYNCS.PHASECHK.TRANS64.TRYWAIT P0, [R5+URZ], R0 ;  /* 0x00000000050075a7 */ /* 0x000726000800017f */
[----:B----4-:R-:W-:Y:S05]  /*9160*/  @!P0 NANOSLEEP.SYNCS 0x989680 ;  /* 0x009896800000895d */ /* 0x010fea0003900000 */
[----:B------:R-:W4:Y:S02]  /*9170*/  @!P0 SYNCS.PHASECHK.TRANS64 P0, [R5+URZ], R0 ;  /* 0x00000000050085a7 */ /* 0x000f24000800007f */
[----:B----4-:R-:W-:Y:S05]  /*9180*/  @!P0 BRA `(.L_x_20) ;  /* 0xfffffffc00ec8947 */ /* 0x010fea000383ffff */
[----:B------:R-:W-:Y:S05]  /*9190*/  BRA `(.L_x_19) ;  /* 0xffffff88005c7947 */ /* 0x000fea000383ffff */
.L_x_26:
[----:B---3--:R-:W-:-:S04]  /*91a0*/  IMAD.U32 R5, RZ, RZ, UR8 ;  /* 0x00000008ff057e24 */ /* 0x008fc8000f8e00ff */
[----:B------:R3:W4:Y:S03]  /*91b0*/  SYNCS.PHASECHK.TRANS64.TRYWAIT P0, [R5+URZ], R4 ;  /* 0x00000004050075a7 */ /* 0x000726000800017f */
[----:B----4-:R-:W-:Y:S05]  /*91c0*/  @!P0 NANOSLEEP.SYNCS 0x989680 ;  /* 0x009896800000895d */ /* 0x010fea0003900000 */
[----:B------:R-:W4:Y:S02]  /*91d0*/  @!P0 SYNCS.PHASECHK.TRANS64 P0, [R5+URZ], R4 ;  /* 0x00000004050085a7 */ /* 0x000f24000800007f */
[----:B----4-:R-:W-:Y:S05]  /*91e0*/  @!P0 BRA `(.L_x_26) ;  /* 0xfffffffc00ec8947 */ /* 0x010fea000383ffff */
[----:B------:R-:W-:Y:S05]  /*91f0*/  BRA `(.L_x_25) ;  /* 0xffffff9000987947 */ /* 0x000fea000383ffff */
.L_x_51:
[----:B--2---:R2:W3:Y:S02]  /*9200*/  SYNCS.PHASECHK.TRANS64.TRYWAIT P2, [R14+URZ+0xc0], R3 ;  /* 0x0000c0030e0075a7 */ /* 0x0044e4000804017f */
[----:B---3--:R-:W-:Y:S05]  /*9210*/  @!P2 NANOSLEEP.SYNCS 0x989680 ;  /* 0x009896800000a95d */ /* 0x008fea0003900000 */
[----:B------:R-:W3:Y:S02]  /*9220*/  @!P2 SYNCS.PHASECHK.TRANS64 P2, [R14+URZ+0xc0], R3 ;  /* 0x0000c0030e00a5a7 */ /* 0x000ee4000804007f */
[----:B---3--:R-:W-:Y:S05]  /*9230*/  @!P2 BRA `(.L_x_51) ;  /* 0xfffffffc00f0a947 */ /* 0x008fea000383ffff */
[----:B------:R-:W-:Y:S05]  /*9240*/  BRA `(.L_x_175) ;  /* 0xffffffa400b47947 */ /* 0x000fea000383ffff */
.L_x_62:
[----:B--2---:R2:W3:Y:S02]  /*9250*/  SYNCS.PHASECHK.TRANS64.TRYWAIT P3, [R15+URZ+0xc0], R10 ;  /* 0x0000c00a0f0075a7 */ /* 0x0044e4000806017f */
[----:B---3--:R-:W-:Y:S05]  /*9260*/  @!P3 NANOSLEEP.SYNCS 0x989680 ;  /* 0x009896800000b95d */ /* 0x008fea0003900000 */
[----:B------:R-:W3:Y:S02]  /*9270*/  @!P3 SYNCS.PHASECHK.TRANS64 P3, [R15+URZ+0xc0], R10 ;  /* 0x0000c00a0f00b5a7 */ /* 0x000ee4000806007f */
[----:B---3--:R-:W-:Y:S05]  /*9280*/  @!P3 BRA `(.L_x_62) ;  /* 0xfffffffc00f0b947 */ /* 0x008fea000383ffff */
[----:B------:R-:W-:Y:S05]  /*9290*/  BRA `(.L_x_176) ;  /* 0xffffffb0004c7947 */ /* 0x000fea000383ffff */
.L_x_73:
[----:B--2---:R2:W3:Y:S02]  /*92a0*/  SYNCS.PHASECHK.TRANS64.TRYWAIT P3, [R14+URZ+0xc0], R11 ;  /* 0x0000c00b0e0075a7 */ /* 0x0044e4000806017f */
[----:B---3--:R-:W-:Y:S05]  /*92b0*/  @!P3 NANOSLEEP.SYNCS 0x989680 ;  /* 0x009896800000b95d */ /* 0x008fea0003900000 */
[----:B------:R-:W3:Y:S02]  /*92c0*/  @!P3 SYNCS.PHASECHK.TRANS64 P3, [R14+URZ+0xc0], R11 ;  /* 0x0000c00b0e00b5a7 */ /* 0x000ee4000806007f */
[----:B---3--:R-:W-:Y:S05]  /*92d0*/  @!P3 BRA `(.L_x_73) ;  /* 0xfffffffc00f0b947 */ /* 0x008fea000383ffff */
[----:B------:R-:W-:Y:S05]  /*92e0*/  BRA `(.L_x_177) ;  /* 0xffffffb8006c7947 */ /* 0x000fea000383ffff */
.L_x_84:
[----:B--2---:R2:W3:Y:S02]  /*92f0*/  SYNCS.PHASECHK.TRANS64.TRYWAIT P0, [R11+URZ+0xc0], R10 ;  /* 0x0000c00a0b0075a7 */ /* 0x0044e4000800017f */
[----:B---3--:R-:W-:Y:S05]  /*9300*/  @!P0 NANOSLEEP.SYNCS 0x989680 ;  /* 0x009896800000895d */ /* 0x008fea0003900000 */
[----:B------:R-:W3:Y:S02]  /*9310*/  @!P0 SYNCS.PHASECHK.TRANS64 P0, [R11+URZ+0xc0], R10 ;  /* 0x0000c00a0b0085a7 */ /* 0x000ee4000800007f */
[----:B---3--:R-:W-:Y:S05]  /*9320*/  @!P0 BRA `(.L_x_84) ;  /* 0xfffffffc00f08947 */ /* 0x008fea000383ffff */
[----:B------:R-:W-:Y:S05]  /*9330*/  BRA `(.L_x_178) ;  /* 0xffffffc0008c7947 */ /* 0x000fea000383ffff */
.L_x_100:
[----:B-1----:R-:W-:-:S04]  /*9340*/  MOV R6, UR4 ;  /* 0x0000000400067c02 */ /* 0x002fc80008000f00 */
[----:B------:R1:W2:Y:S03]  /*9350*/  SYNCS.PHASECHK.TRANS64.TRYWAIT P0, [R6+URZ+0x108], R3 ;  /* 0x00010803060075a7 */ /* 0x0002a6000800017f */
[----:B--2---:R-:W-:Y:S05]  /*9360*/  @!P0 NANOSLEEP.SYNCS 0x989680 ;  /* 0x009896800000895d */ /* 0x004fea0003900000 */
[----:B------:R-:W2:Y:S02]  /*9370*/  @!P0 SYNCS.PHASECHK.TRANS64 P0, [R6+URZ+0x108], R3 ;  /* 0x00010803060085a7 */ /* 0x000ea4000800007f */
[----:B--2---:R-:W-:Y:S05]  /*9380*/  @!P0 BRA `(.L_x_100) ;  /* 0xfffffffc00ec8947 */ /* 0x004fea000383ffff */
[----:B------:R-:W-:Y:S05]  /*9390*/  BRA `(.L_x_99) ;  /* 0xffffffd400e47947 */ /* 0x000fea000383ffff */
.L_x_109:
[----:B-1----:R-:W-:-:S04]  /*93a0*/  IMAD.U32 R5, RZ, RZ, UR4 ;  /* 0x00000004ff057e24 */ /* 0x002fc8000f8e00ff */
[----:B------:R1:W2:Y:S03]  /*93b0*/  SYNCS.PHASECHK.TRANS64.TRYWAIT P1, [R5+URZ+0xe0], R4 ;  /* 0x0000e004050075a7 */ /* 0x0002a6000802017f */
[----:B--2---:R-:W-:Y:S05]  /*93c0*/  @!P1 NANOSLEEP.SYNCS 0x989680 ;  /* 0x009896800000995d */ /* 0x004fea0003900000 */
[----:B------:R-:W2:Y:S02]  /*93d0*/  @!P1 SYNCS.PHASECHK.TRANS64 P1, [R5+URZ+0xe0], R4 ;  /* 0x0000e004050095a7 */ /* 0x000ea4000802007f */
[----:B--2---:R-:W-:Y:S05]  /*93e0*/  @!P1 BRA `(.L_x_109) ;  /* 0xfffffffc00ec9947 */ /* 0x004fea000383ffff */
[----:B------:R-:W-:Y:S05]  /*93f0*/  BRA `(.L_x_179) ;  /* 0xffffffd800cc7947 */ /* 0x000fea000383ffff */
.L_x_115:
[----:B-12---:R-:W-:-:S04]  /*9400*/  IMAD.U32 R5, RZ, RZ, UR4 ;  /* 0x00000004ff057e24 */ /* 0x006fc8000f8e00ff */
[----:B------:R1:W2:Y:S03]  /*9410*/  SYNCS.PHASECHK.TRANS64.TRYWAIT P1, [R5+URZ+0xe8], R4 ;  /* 0x0000e804050075a7 */ /* 0x0002a6000802017f */
[----:B--2---:R-:W-:Y:S05]  /*9420*/  @!P1 NANOSLEEP.SYNCS 0x989680 ;  /* 0x009896800000995d */ /* 0x004fea0003900000 */
[----:B------:R-:W2:Y:S02]  /*9430*/  @!P1 SYNCS.PHASECHK.TRANS64 P1, [R5+URZ+0xe8], R4 ;  /* 0x0000e804050095a7 */ /* 0x000ea4000802007f */
[----:B--2---:R-:W-:Y:S05]  /*9440*/  @!P1 BRA `(.L_x_115) ;  /* 0xfffffffc00ec9947 */ /* 0x004fea000383ffff */
[----:B------:R-:W-:Y:S05]  /*9450*/  BRA `(.L_x_180) ;  /* 0xffffffdc00147947 */ /* 0x000fea000383ffff */
.L_x_121:
[----:B-123--:R-:W-:-:S04]  /*9460*/  IMAD.U32 R5, RZ, RZ, UR4 ;  /* 0x00000004ff057e24 */ /* 0x00efc8000f8e00ff */
[----:B------:R1:W2:Y:S03]  /*9470*/  SYNCS.PHASECHK.TRANS64.TRYWAIT P1, [R5+URZ+0xf0], R4 ;  /* 0x0000f004050075a7 */ /* 0x0002a6000802017f */
[----:B--2---:R-:W-:Y:S05]  /*9480*/  @!P1 NANOSLEEP.SYNCS 0x989680 ;  /* 0x009896800000995d */ /* 0x004fea0003900000 */
[----:B------:R-:W2:Y:S02]  /*9490*/  @!P1 SYNCS.PHASECHK.TRANS64 P1, [R5+URZ+0xf0], R4 ;  /* 0x0000f004050095a7 */ /* 0x000ea4000802007f */
[----:B--2---:R-:W-:Y:S05]  /*94a0*/  @!P1 BRA `(.L_x_121) ;  /* 0xfffffffc00ec9947 */ /* 0x004fea000383ffff */
[----:B------:R-:W-:Y:S05]  /*94b0*/  BRA `(.L_x_181) ;  /* 0xffffffdc00647947 */ /* 0x000fea000383ffff */
.L_x_127:
[----:B-1234-:R-:W-:-:S04]  /*94c0*/  MOV R5, UR4 ;  /* 0x0000000400057c02 */ /* 0x01efc80008000f00 */
[----:B------:R1:W2:Y:S03]  /*94d0*/  SYNCS.PHASECHK.TRANS64.TRYWAIT P1, [R5+URZ+0xf8], R4 ;  /* 0x0000f804050075a7 */ /* 0x0002a6000802017f */
[----:B--2---:R-:W-:Y:S05]  /*94e0*/  @!P1 NANOSLEEP.SYNCS 0x989680 ;  /* 0x009896800000995d */ /* 0x004fea0003900000 */
[----:B------:R-:W2:Y:S02]  /*94f0*/  @!P1 SYNCS.PHASECHK.TRANS64 P1, [R5+URZ+0xf8], R4 ;  /* 0x0000f804050095a7 */ /* 0x000ea4000802007f */
[----:B--2---:R-:W-:Y:S05]  /*9500*/  @!P1 BRA `(.L_x_127) ;  /* 0xfffffffc00ec9947 */ /* 0x004fea000383ffff */
[----:B------:R-:W-:Y:S05]  /*9510*/  BRA `(.L_x_182) ;  /* 0xffffffdc00b47947 */ /* 0x000fea000383ffff */
.L_x_139:
[----:B-1----:R1:W2:Y:S02]  /*9520*/  SYNCS.PHASECHK.TRANS64.TRYWAIT P0, [R5+URZ+0xe0], R0 ;  /* 0x0000e000050075a7 */ /* 0x0022a4000800017f */
[----:B--2---:R-:W-:Y:S05]  /*9530*/  @!P0 NANOSLEEP.SYNCS 0x989680 ;  /* 0x009896800000895d */ /* 0x004fea0003900000 */
[----:B------:R-:W2:Y:S02]  /*9540*/  @!P0 SYNCS.PHASECHK.TRANS64 P0, [R5+URZ+0xe0], R0 ;  /* 0x0000e000050085a7 */ /* 0x000ea4000800007f */
[----:B--2---:R-:W-:Y:S05]  /*9550*/  @!P0 BRA `(.L_x_139) ;  /* 0xfffffffc00f08947 */ /* 0x004fea000383ffff */
[----:B------:R-:W-:Y:S05]  /*9560*/  BRA `(.L_x_183) ;  /* 0xffffffe400b47947 */ /* 0x000fea000383ffff */
.L_x_141:
[----:B--2---:R2:W3:Y:S02]  /*9570*/  SYNCS.PHASECHK.TRANS64.TRYWAIT P0, [R5+URZ+0xe8], R0 ;  /* 0x0000e800050075a7 */ /* 0x0044e4000800017f */
[----:B---3--:R-:W-:Y:S05]  /*9580*/  @!P0 NANOSLEEP.SYNCS 0x989680 ;  /* 0x009896800000895d */ /* 0x008fea0003900000 */
[----:B------:R-:W3:Y:S02]  /*9590*/  @!P0 SYNCS.PHASECHK.TRANS64 P0, [R5+URZ+0xe8], R0 ;  /* 0x0000e800050085a7 */ /* 0x000ee4000800007f */
[----:B---3--:R-:W-:Y:S05]  /*95a0*/  @!P0 BRA `(.L_x_141) ;  /* 0xfffffffc00f08947 */ /* 0x008fea000383ffff */
[----:B------:R-:W-:Y:S05]  /*95b0*/  BRA `(.L_x_184) ;  /* 0xffffffe400b07947 */ /* 0x000fea000383ffff */
.L_x_143:
[----:B---3--:R3:W4:Y:S02]  /*95c0*/  SYNCS.PHASECHK.TRANS64.TRYWAIT P0, [R5+URZ+0xf0], R0 ;  /* 0x0000f000050075a7 */ /* 0x008724000800017f */
[----:B----4-:R-:W-:Y:S05]  /*95d0*/  @!P0 NANOSLEEP.SYNCS 0x989680 ;  /* 0x009896800000895d */ /* 0x010fea0003900000 */
[----:B------:R-:W4:Y:S02]  /*95e0*/  @!P0 SYNCS.PHASECHK.TRANS64 P0, [R5+URZ+0xf0], R0 ;  /* 0x0000f000050085a7 */ /* 0x000f24000800007f */
[----:B----4-:R-:W-:Y:S05]  /*95f0*/  @!P0 BRA `(.L_x_143) ;  /* 0xfffffffc00f08947 */ /* 0x010fea000383ffff */
[----:B------:R-:W-:Y:S05]  /*9600*/  BRA `(.L_x_185) ;  /* 0xffffffe400ac7947 */ /* 0x000fea000383ffff */
.L_x_147:
[----:B------:R-:W-:Y:S01]  /*9610*/  BSSY B1, `(.L_x_186) ;  /* 0x0000006000017945 */ /* 0x000fe20003800000 */
[----:B------:R-:W-:-:S07]  /*9620*/  IMAD.MOV.U32 R15, RZ, RZ, -0x1 ;  /* 0xffffffffff0f7424 */ /* 0x000fce00078e00ff */
[----:B------:R-:W-:Y:S05]  /*9630*/  WARPSYNC.COLLECTIVE R15, `(.L_x_187) ;  /* 0x000000000f0c7348 */ /* 0x000fea0003c00000 */
[----:B------:R-:W-:Y:S02]  /*9640*/  ELECT P6, UR62, PT ;  /* 0x00000000003e782f */ /* 0x000fe400038c0000 */
[----:B------:R-:W-:Y:S01]  /*9650*/  MOV R14, UR62 ;  /* 0x0000003e000e7c02 */ /* 0x000fe20008000f00 */
[----:B------:R-:W-:Y:S10]  /*9660*/  ENDCOLLECTIVE ;  /* 0x000000000000791b */ /* 0x000ff40003800000 */
.L_x_187:
[----:B------:R-:W-:Y:S05]  /*9670*/  BSYNC B1 ;  /* 0x0000000000017941 */ /* 0x000fea0003800000 */
.L_x_186:
[----:B------:R-:W-:Y:S05]  /*9680*/  BRA `(.L_x_188) ;  /* 0xffffffe800247947 */ /* 0x000fea000383ffff */
.L_x_150:
[----:B--2---:R2:W3:Y:S02]  /*9690*/  SYNCS.PHASECHK.TRANS64.TRYWAIT P1, [R15+URZ+0x60], R8 ;  /* 0x000060080f0075a7 */ /* 0x0044e4000802017f */
[----:B---3--:R-:W-:Y:S05]  /*96a0*/  @!P1 NANOSLEEP.SYNCS 0x989680 ;  /* 0x009896800000995d */ /* 0x008fea0003900000 */
[----:B------:R-:W3:Y:S02]  /*96b0*/  @!P1 SYNCS.PHASECHK.TRANS64 P1, [R15+URZ+0x60], R8 ;  /* 0x000060080f0095a7 */ /* 0x000ee4000802007f */
[----:B---3--:R-:W-:Y:S05]  /*96c0*/  @!P1 BRA `(.L_x_150) ;  /* 0xfffffffc00f09947 */ /* 0x008fea000383ffff */
[----:B------:R-:W-:Y:S05]  /*96d0*/  BRA `(.L_x_189) ;  /* 0xffffffe800587947 */ /* 0x000fea000383ffff */
.L_x_159:
[----:B------:R-:W-:Y:S01]  /*96e0*/  BSSY B0, `(.L_x_190) ;  /* 0x0000006000007945 */ /* 0x000fe20003800000 */
[----:B------:R-:W-:-:S07]  /*96f0*/  IMAD.MOV.U32 R15, RZ, RZ, -0x1 ;  /* 0xffffffffff0f7424 */ /* 0x000fce00078e00ff */
[----:B------:R-:W-:Y:S05]  /*9700*/  WARPSYNC.COLLECTIVE R15, `(.L_x_191) ;  /* 0x000000000f0c7348 */ /* 0x000fea0003c00000 */
[----:B------:R-:W-:Y:S02]  /*9710*/  ELECT P6, UR62, PT ;  /* 0x00000000003e782f */ /* 0x000fe400038c0000 */
[----:B------:R-:W-:Y:S01]  /*9720*/  MOV R14, UR62 ;  /* 0x0000003e000e7c02 */ /* 0x000fe20008000f00 */
[----:B------:R-:W-:Y:S10]  /*9730*/  ENDCOLLECTIVE ;  /* 0x000000000000791b */ /* 0x000ff40003800000 */
.L_x_191:
[----:B------:R-:W-:Y:S05]  /*9740*/  BSYNC B0 ;  /* 0x0000000000007941 */ /* 0x000fea0003800000 */
.L_x_190:
[----:B------:R-:W-:Y:S05]  /*9750*/  BRA `(.L_x_192) ;  /* 0xfffffff000a47947 */ /* 0x000fea000383ffff */
.L_x_163:
[----:B-1----:R1:W2:Y:S02]  /*9760*/  SYNCS.PHASECHK.TRANS64.TRYWAIT P0, [R7+URZ], R2 ;  /* 0x00000002070075a7 */ /* 0x0022a4000800017f */
[----:B--2---:R-:W-:Y:S05]  /*9770*/  @!P0 NANOSLEEP.SYNCS 0x989680 ;  /* 0x009896800000895d */ /* 0x004fea0003900000 */
[----:B------:R-:W2:Y:S02]  /*9780*/  @!P0 SYNCS.PHASECHK.TRANS64 P0, [R7+URZ], R2 ;  /* 0x00000002070085a7 */ /* 0x000ea4000800007f */
[----:B--2---:R-:W-:Y:S05]  /*9790*/  @!P0 BRA `(.L_x_163) ;  /* 0xfffffffc00f08947 */ /* 0x004fea000383ffff */
[----:B------:R-:W-:Y:S05]  /*97a0*/  BRA `(.L_x_193) ;  /* 0xfffffff000e47947 */ /* 0x000fea000383ffff */
.L_x_164:
[----:B-1----:R1:W2:Y:S02]  /*97b0*/  SYNCS.PHASECHK.TRANS64.TRYWAIT P0, [R9+URZ], R4 ;  /* 0x00000004090075a7 */ /* 0x0022a4000800017f */
[----:B--2---:R-:W-:Y:S05]  /*97c0*/  @!P0 NANOSLEEP.SYNCS 0x989680 ;  /* 0x009896800000895d */ /* 0x004fea0003900000 */
[----:B------:R-:W2:Y:S02]  /*97d0*/  @!P0 SYNCS.PHASECHK.TRANS64 P0, [R9+URZ], R4 ;  /* 0x00000004090085a7 */ /* 0x000ea4000800007f */
[----:B--2---:R-:W-:Y:S05]  /*97e0*/  @!P0 BRA `(.L_x_164) ;  /* 0xfffffffc00f08947 */ /* 0x004fea000383ffff */
[----:B------:R-:W-:Y:S05]  /*97f0*/  BRA `(.L_x_194) ;  /* 0xfffffff000f47947 */ /* 0x000fea000383ffff */
.L_x_165:
[----:B-1----:R1:W2:Y:S02]  /*9800*/  SYNCS.PHASECHK.TRANS64.TRYWAIT P0, [R6+URZ], R5 ;  /* 0x00000005060075a7 */ /* 0x0022a4000800017f */
[----:B--2---:R-:W-:Y:S05]  /*9810*/  @!P0 NANOSLEEP.SYNCS 0x989680 ;  /* 0x009896800000895d */ /* 0x004fea0003900000 */
[----:B------:R-:W2:Y:S02]  /*9820*/  @!P0 SYNCS.PHASECHK.TRANS64 P0, [R6+URZ], R5 ;  /* 0x00000005060085a7 */ /* 0x000ea4000800007f */
[----:B--2---:R-:W-:Y:S05]  /*9830*/  @!P0 BRA `(.L_x_165) ;  /* 0xfffffffc00f08947 */ /* 0x004fea000383ffff */
[----:B------:R-:W-:Y:S05]  /*9840*/  BRA `(.L_x_195) ;  /* 0xfffffff400047947 */ /* 0x000fea000383ffff */
.L_x_166:
[----:B-1----:R1:W2:Y:S02]  /*9850*/  SYNCS.PHASECHK.TRANS64.TRYWAIT P0, [R9+URZ], R4 ;  /* 0x00000004090075a7 */ /* 0x0022a4000800017f */
[----:B--2---:R-:W-:Y:S05]  /*9860*/  @!P0 NANOSLEEP.SYNCS 0x989680 ;  /* 0x009896800000895d */ /* 0x004fea0003900000 */
[----:B------:R-:W2:Y:S02]  /*9870*/  @!P0 SYNCS.PHASECHK.TRANS64 P0, [R9+URZ], R4 ;  /* 0x00000004090085a7 */ /* 0x000ea4000800007f */
[----:B--2---:R-:W-:Y:S05]  /*9880*/  @!P0 BRA `(.L_x_166) ;  /* 0xfffffffc00f08947 */ /* 0x004fea000383ffff */
[----:B------:R-:W-:Y:S05]  /*9890*/  BRA `(.L_x_196) ;  /* 0xfffffff400147947 */ /* 0x000fea000383ffff */
.L_x_167:
[----:B-1----:R1:W2:Y:S02]  /*98a0*/  SYNCS.PHASECHK.TRANS64.TRYWAIT P0, [R6+URZ], R5 ;  /* 0x00000005060075a7 */ /* 0x0022a4000800017f */
[----:B--2---:R-:W-:Y:S05]  /*98b0*/  @!P0 NANOSLEEP.SYNCS 0x989680 ;  /* 0x009896800000895d */ /* 0x004fea0003900000 */
[----:B------:R-:W2:Y:S02]  /*98c0*/  @!P0 SYNCS.PHASECHK.TRANS64 P0, [R6+URZ], R5 ;  /* 0x00000005060085a7 */ /* 0x000ea4000800007f */
[----:B--2---:R-:W-:Y:S05]  /*98d0*/  @!P0 BRA `(.L_x_167) ;  /* 0xfffffffc00f08947 */ /* 0x004fea000383ffff */
[----:B------:R-:W-:Y:S05]  /*98e0*/  BRA `(.L_x_197) ;  /* 0xfffffff400247947 */ /* 0x000fea000383ffff */
.L_x_168:
[----:B-1----:R1:W2:Y:S02]  /*98f0*/  SYNCS.PHASECHK.TRANS64.TRYWAIT P0, [R9+URZ], R4 ;  /* 0x00000004090075a7 */ /* 0x0022a4000800017f */
[----:B--2---:R-:W-:Y:S05]  /*9900*/  @!P0 NANOSLEEP.SYNCS 0x989680 ;  /* 0x009896800000895d */ /* 0x004fea0003900000 */
[----:B------:R-:W2:Y:S02]  /*9910*/  @!P0 SYNCS.PHASECHK.TRANS64 P0, [R9+URZ], R4 ;  /* 0x00000004090085a7 */ /* 0x000ea4000800007f */
[----:B--2---:R-:W-:Y:S05]  /*9920*/  @!P0 BRA `(.L_x_168) ;  /* 0xfffffffc00f08947 */ /* 0x004fea000383ffff */
[----:B------:R-:W-:Y:S05]  /*9930*/  BRA `(.L_x_198) ;  /* 0xfffffff400347947 */ /* 0x000fea000383ffff */
.L_x_169:
[----:B-1----:R1:W2:Y:S02]  /*9940*/  SYNCS.PHASECHK.TRANS64.TRYWAIT P0, [R6+URZ], R5 ;  /* 0x00000005060075a7 */ /* 0x0022a4000800017f */
[----:B--2---:R-:W-:Y:S05]  /*9950*/  @!P0 NANOSLEEP.SYNCS 0x989680 ;  /* 0x009896800000895d */ /* 0x004fea0003900000 */
[----:B------:R-:W2:Y:S02]  /*9960*/  @!P0 SYNCS.PHASECHK.TRANS64 P0, [R6+URZ], R5 ;  /* 0x00000005060085a7 */ /* 0x000ea4000800007f */
[----:B--2---:R-:W-:Y:S05]  /*9970*/  @!P0 BRA `(.L_x_169) ;  /* 0xfffffffc00f08947 */ /* 0x004fea000383ffff */
[----:B------:R-:W-:Y:S05]  /*9980*/  BRA `(.L_x_199) ;  /* 0xfffffff400447947 */ /* 0x000fea000383ffff */
.L_x_170:
[----:B-1----:R1:W2:Y:S02]  /*9990*/  SYNCS.PHASECHK.TRANS64.TRYWAIT P0, [R9+URZ], R4 ;  /* 0x00000004090075a7 */ /* 0x0022a4000800017f */
[----:B--2---:R-:W-:Y:S05]  /*99a0*/  @!P0 NANOSLEEP.SYNCS 0x989680 ;  /* 0x009896800000895d */ /* 0x004fea0003900000 */
[----:B------:R-:W2:Y:S02]  /*99b0*/  @!P0 SYNCS.PHASECHK.TRANS64 P0, [R9+URZ], R4 ;  /* 0x00000004090085a7 */ /* 0x000ea4000800007f */
[----:B--2---:R-:W-:Y:S05]  /*99c0*/  @!P0 BRA `(.L_x_170) ;  /* 0xfffffffc00f08947 */ /* 0x004fea000383ffff */
[----:B------:R-:W-:Y:S05]  /*99d0*/  BRA `(.L_x_200) ;  /* 0xfffffff400547947 */ /* 0x000fea000383ffff */
.L_x_171:
[----:B-1----:R1:W2:Y:S02]  /*99e0*/  SYNCS.PHASECHK.TRANS64.TRYWAIT P0, [R6+URZ], R5 ;  /* 0x00000005060075a7 */ /* 0x0022a4000800017f */
[----:B--2---:R-:W-:Y:S05]  /*99f0*/  @!P0 NANOSLEEP.SYNCS 0x989680 ;  /* 0x009896800000895d */ /* 0x004fea0003900000 */
[----:B------:R-:W2:Y:S02]  /*9a00*/  @!P0 SYNCS.PHASECHK.TRANS64 P0, [R6+URZ], R5 ;  /* 0x00000005060085a7 */ /* 0x000ea4000800007f */
[----:B--2---:R-:W-:Y:S05]  /*9a10*/  @!P0 BRA `(.L_x_171) ;  /* 0xfffffffc00f08947 */ /* 0x004fea000383ffff */
[----:B------:R-:W-:Y:S05]  /*9a20*/  BRA `(.L_x_201) ;  /* 0xfffffff400647947 */ /* 0x000fea000383ffff */
.L_x_172:
[----:B-1----:R1:W2:Y:S02]  /*9a30*/  SYNCS.PHASECHK.TRANS64.TRYWAIT P0, [R9+URZ], R4 ;  /* 0x00000004090075a7 */ /* 0x0022a4000800017f */
[----:B--2---:R-:W-:Y:S05]  /*9a40*/  @!P0 NANOSLEEP.SYNCS 0x989680 ;  /* 0x009896800000895d */ /* 0x004fea0003900000 */
[----:B------:R-:W2:Y:S02]  /*9a50*/  @!P0 SYNCS.PHASECHK.TRANS64 P0, [R9+URZ], R4 ;  /* 0x00000004090085a7 */ /* 0x000ea4000800007f */
[----:B--2---:R-:W-:Y:S05]  /*9a60*/  @!P0 BRA `(.L_x_172) ;  /* 0xfffffffc00f08947 */ /* 0x004fea000383ffff */
[----:B------:R-:W-:Y:S05]  /*9a70*/  BRA `(.L_x_202) ;  /* 0xfffffff400747947 */ /* 0x000fea000383ffff */
.L_x_173:
[----:B--2---:R2:W3:Y:S02]  /*9a80*/  SYNCS.PHASECHK.TRANS64.TRYWAIT P0, [R6+URZ], R5 ;  /* 0x00000005060075a7 */ /* 0x0044e4000800017f */
[----:B---3--:R-:W-:Y:S05]  /*9a90*/  @!P0 NANOSLEEP.SYNCS 0x989680 ;  /* 0x009896800000895d */ /* 0x008fea0003900000 */
[----:B------:R-:W3:Y:S02]  /*9aa0*/  @!P0 SYNCS.PHASECHK.TRANS64 P0, [R6+URZ], R5 ;  /* 0x00000005060085a7 */ /* 0x000ee4000800007f */
[----:B---3--:R-:W-:Y:S05]  /*9ab0*/  @!P0 BRA `(.L_x_173) ;  /* 0xfffffffc00f08947 */ /* 0x008fea000383ffff */
[----:B------:R-:W-:Y:S05]  /*9ac0*/  BRA `(.L_x_203) ;  /* 0xfffffff4007c7947 */ /* 0x000fea000383ffff */
.L_x_204:
[----:B------:R-:W-:-:S00]  /*9ad0*/  BRA `(.L_x_204) ;  /* 0xfffffffc00fc7947 */ /* 0x000fc0000383ffff */
[----:B------:R-:W-:-:S00]  /*9ae0*/  NOP ;  /* 0x0000000000007918 */ /* 0x000fc00000000000 */
        /* <DEDUP_REMOVED lines=9> */
.L_x_205:


//--------------------- .nv.global.init           --------------------------
	.section	.nv.global.init,"aw",@progbits
.nv.global.init:
	.type		$str$24,@object
	.size		$str$24,($str$25 - $str$24)
$str$24:
        /*0000*/ 	.byte	0x28, 0x61, 0x64, 0x64, 0x72, 0x65, 0x73, 0x73, 0x20, 0x26, 0x20, 0x6d, 0x61, 0x73, 0x6b, 0x29
        /*0010*/ 	.byte	0x20, 0x3d, 0x3d, 0x20, 0x30, 0x00
	.type		$str$25,@object
	.size		$str$25,(__unnamed_1 - $str$25)
$str$25:
        /*0016*/ 	.byte	0x2f, 0x74, 0x6d, 0x70, 0x2f, 0x63, 0x75, 0x74, 0x6c, 0x61, 0x73, 0x73, 0x5f, 0x73, 0x77, 0x65
        /*0026*/ 	.byte	0x65, 0x70, 0x5f, 0x73, 0x72, 0x63, 0x2f, 0x69, 0x6e, 0x63, 0x6c, 0x75, 0x64, 0x65, 0x2f, 0x63
        /*0036*/ 	.byte	0x75, 0x74, 0x65, 0x2f, 0x70, 0x6f, 0x69, 0x6e, 0x74, 0x65, 0x72, 0x5f, 0x66, 0x6c, 0x61, 0x67
        /*0046*/ 	.byte	0x67, 0x65, 0x64, 0x2e, 0x68, 0x70, 0x70, 0x00
	.type		__unnamed_1,@object
	.size		__unnamed_1,(__unnamed_2 - __unnamed_1)
__unnamed_1:
        /*004e*/ 	.byte	0x61, 0x75, 0x74, 0x6f, 0x20, 0x63, 0x75, 0x74, 0x65, 0x3a, 0x3a, 0x61, 0x73, 0x5f, 0x70, 0x6f
        /* <DEDUP_REMOVED lines=27> */
        /*020e*/ 	.byte	0x3a, 0x43, 0x3c, 0x34, 0x30, 0x39, 0x36, 0x3e, 0x3e, 0x3e, 0x3e, 0x3e, 0x5d, 0x00
	.type		__unnamed_2,@object
	.size		__unnamed_2,(.L_1 - __unnamed_2)
__unnamed_2:
        /* <DEDUP_REMOVED lines=29> */
.L_1:


//--------------------- .nv.shared._ZN7cutlass13device_kernelINS_4gemm6kernel13GemmUniversalIN4cute5tupleIJiiiiEEENS1_10collective13CollectiveMmaINS1_37MainloopSm90TmaGmmaWarpSpecializedFP8ILi12ENS5_IJNS4_1CILi1EEESB_SB_EEENS1_35KernelTmaWarpSpecializedCooperativeEEENS5_IJNSA_ILi128EEESF_NSA_ILi64EEEEEENS_12float_e4m3_tENS5_IJlSB_lEEESI_SJ_NS4_8TiledMMAINS4_8MMA_AtomIJNS4_4SM904GMMA31MMA_64x128x32_F32E4M3E4M3_SS_TNILNSN_7ScaleInE1ELSP_1EEEEEENS4_6LayoutINS5_IJNSA_ILi2EEESB_SB_EEENS5_IJSB_NSA_ILi0EEESV_EEEEENS5_IJNS4_10UnderscoreESY_SY_EEEEENS4_13SM90_TMA_LOADENS4_14ComposedLayoutINS4_7SwizzleILi2ELi4ELi3EEENS4_18smem_ptr_flag_bitsILi8EEENSS_INS5_IJNSA_ILi8EEESG_EEENS5_IJSG_SB_EEEEEEEvNS4_8identityES11_S1B_vS1C_EENS_8epilogue10collective18CollectiveEpilogueINS1E_22Sm90TmaWarpSpecializedILi4ELi2ELi16ELb0ELb0EEEJSH_NS5_IJSF_NSA_ILi32EEEEEESI_SJ_SI_SJ_NS1E_6fusion15FusionCallbacksIS1I_NS1L_17LinearCombinationISI_fSI_fLNS_15FloatRoundStyleE2EEESH_S1K_JEEES11_NS12_INS13_ILi1ELi4ELi3EEES16_NSS_INS5_IJS17_S1J_EEENS5_IJS1J_SB_EEEEEEENS4_39AutoVectorizingCopyWithAssumedAlignmentILi128EEENS4_14SM90_TMA_STOREES1V_S1X_NS4_9Copy_AtomIJNS4_17SM90_U32x4_STSM_NENS_6half_tEEEEvEEEvvEEEEvNT_6ParamsE --------------------------
	.section	.nv.shared._ZN7cutlass13device_kernelINS_4gemm6kernel13GemmUniversalIN4cute5tupleIJiiiiEEENS1_10collective13CollectiveMmaINS1_37MainloopSm90TmaGmmaWarpSpecializedFP8ILi12ENS5_IJNS4_1CILi1EEESB_SB_EEENS1_35KernelTmaWarpSpecializedCooperativeEEENS5_IJNSA_ILi128EEESF_NSA_ILi64EEEEEENS_12float_e4m3_tENS5_IJlSB_lEEESI_SJ_NS4_8TiledMMAINS4_8MMA_AtomIJNS4_4SM904GMMA31MMA_64x128x32_F32E4M3E4M3_SS_TNILNSN_7ScaleInE1ELSP_1EEEEEENS4_6LayoutINS5_IJNSA_ILi2EEESB_SB_EEENS5_IJSB_NSA_ILi0EEESV_EEEEENS5_IJNS4_10UnderscoreESY_SY_EEEEENS4_13SM90_TMA_LOADENS4_14ComposedLayoutINS4_7SwizzleILi2ELi4ELi3EEENS4_18smem_ptr_flag_bitsILi8EEENSS_INS5_IJNSA_ILi8EEESG_EEENS5_IJSG_SB_EEEEEEEvNS4_8identityES11_S1B_vS1C_EENS_8epilogue10collective18CollectiveEpilogueINS1E_22Sm90TmaWarpSpecializedILi4ELi2ELi16ELb0ELb0EEEJSH_NS5_IJSF_NSA_ILi32EEEEEESI_SJ_SI_SJ_NS1E_6fusion15FusionCallbacksIS1I_NS1L_17LinearCombinationISI_fSI_fLNS_15FloatRoundStyleE2EEESH_S1K_JEEES11_NS12_INS13_ILi1ELi4ELi3EEES16_NSS_INS5_IJS17_S1J_EEENS5_IJS1J_SB_EEEEEEENS4_39AutoVectorizingCopyWithAssumedAlignmentILi128EEENS4_14SM90_TMA_STOREES1V_S1X_NS4_9Copy_AtomIJNS4_17SM90_U32x4_STSM_NENS_6half_tEEEEvEEEvvEEEEvNT_6ParamsE,"aw",@nobits
	.sectionflags	@""
	.align	16
	.zero		1024


//--------------------- .nv.shared.reserved.0     --------------------------
	.section	.nv.shared.reserved.0,"aw",@nobits
	.weak		__nv_reservedSMEM_offset_0_alias
	.size		__nv_reservedSMEM_offset_0_alias, 0, 0
	.other		__nv_reservedSMEM_offset_0_alias,@"STO_CUDA_RESERVED_SHARED STV_DEFAULT"
__nv_reservedSMEM_offset_0_alias:
	.zero		0


//--------------------- .nv.global                --------------------------
	.section	.nv.global,"aw",@nobits
.nv.global:
	.type		_ZN39_INTERNAL_7708fe43_4_k_cu_30b12ef7_27554cute1_E,@object
	.size		_ZN39_INTERNAL_7708fe43_4_k_cu_30b12ef7_27554cute1_E,(_ZN39_INTERNAL_7708fe43_4_k_cu_30b12ef7_27554cuda3std3__45__cpo6cbeginE - _ZN39_INTERNAL_7708fe43_4_k_cu_30b12ef7_27554cute1_E)
_ZN39_INTERNAL_7708fe43_4_k_cu_30b12ef7_27554cute1_E:
	.zero		1
	.type		_ZN39_INTERNAL_7708fe43_4_k_cu_30b12ef7_27554cuda3std3__45__cpo6cbeginE,@object
	.size		_ZN39_INTERNAL_7708fe43_4_k_cu_30b12ef7_27554cuda3std3__45__cpo6cbeginE,(_ZN39_INTERNAL_7708fe43_4_k_cu_30b12ef7_27554cuda3std3__48in_placeE - _ZN39_INTERNAL_7708fe43_4_k_cu_30b12ef7_27554cuda3std3__45__cpo6cbeginE)
_ZN39_INTERNAL_7708fe43_4_k_cu_30b12ef7_27554cuda3std3__45__cpo6cbeginE:
	.zero		1
	.type		_ZN39_INTERNAL_7708fe43_4_k_cu_30b12ef7_27554cuda3std3__48in_placeE,@object
	.size		_ZN39_INTERNAL_7708fe43_4_k_cu_30b12ef7_27554cuda3std3__48in_placeE,(_ZN39_INTERNAL_7708fe43_4_k_cu_30b12ef7_27554cuda3std6ranges3__45__cpo9iter_moveE - _ZN39_INTERNAL_7708fe43_4_k_cu_30b12ef7_27554cuda3std3__48in_placeE)
_ZN39_INTERNAL_7708fe43_4_k_cu_30b12ef7_27554cuda3std3__48in_placeE:
	.zero		1
	.type		_ZN39_INTERNAL_7708fe43_4_k_cu_30b12ef7_27554cuda3std6ranges3__45__cpo9iter_moveE,@object
	.size		_ZN39_INTERNAL_7708fe43_4_k_cu_30b12ef7_27554cuda3std6ranges3__45__cpo9iter_moveE,(_ZN39_INTERNAL_7708fe43_4_k_cu_30b12ef7_27554cuda3std3__45__cpo5beginE - _ZN39_INTERNAL_7708fe43_4_k_cu_30b12ef7_27554cuda3std6ranges3__45__cpo9iter_moveE)
_ZN39_INTERNAL_7708fe43_4_k_cu_30b12ef7_27554cuda3std6ranges3__45__cpo9iter_moveE:
	.zero		1
	.type		_ZN39_INTERNAL_7708fe43_4_k_cu_30b12ef7_27554cuda3std3__45__cpo5beginE,@object
	.size		_ZN39_INTERNAL_7708fe43_4_k_cu_30b12ef7_27554cuda3std3__45__cpo5beginE,(_ZN39_INTERNAL_7708fe43_4_k_cu_30b12ef7_27554cuda3std3__441_GLOBAL__N__7708fe43_4_k_cu_30b12ef7_27556ignoreE - _ZN39_INTERNAL_7708fe43_4_k_cu_30b12ef7_27554cuda3std3__45__cpo5beginE)
_ZN39_INTERNAL_7708fe43_4_k_cu_30b12ef7_27554cuda3std3__45__cpo5beginE:
	.zero		1
	.type		_ZN39_INTERNAL_7708fe43_4_k_cu_30b12ef7_27554cuda3std3__441_GLOBAL__N__7708fe43_4_k_cu_30b12ef7_27556ignoreE,@object
	.size		_ZN39_INTERNAL_7708fe43_4_k_cu_30b12ef7_27554cuda3std3__441_GLOBAL__N__7708fe43_4_k_cu_30b12ef7_27556ignoreE,(_ZN39_INTERNAL_7708fe43_4_k_cu_30b12ef7_27554cute7productE - _ZN39_INTERNAL_7708fe43_4_k_cu_30b12ef7_27554cuda3std3__441_GLOBAL__N__7708fe43_4_k_cu_30b12ef7_27556ignoreE)
_ZN39_INTERNAL_7708fe43_4_k_cu_30b12ef7_27554cuda3std3__441_GLOBAL__N__7708fe43_4_k_cu_30b12ef7_27556ignoreE:
	.zero		1
	.type		_ZN39_INTERNAL_7708fe43_4_k_cu_30b12ef7_27554cute7productE,@object
	.size		_ZN39_INTERNAL_7708fe43_4_k_cu_30b12ef7_27554cute7productE,(_ZN39_INTERNAL_7708fe43_4_k_cu_30b12ef7_27554cuda3std3__45__cpo3endE - _ZN39_INTERNAL_7708fe43_4_k_cu_30b12ef7_27554cute7productE)
_ZN39_INTERNAL_7708fe43_4_k_cu_30b12ef7_27554cute7productE:
	.zero		1
	.type		_ZN39_INTERNAL_7708fe43_4_k_cu_30b12ef7_27554cuda3std3__45__cpo3endE,@object
	.size		_ZN39_INTERNAL_7708fe43_4_k_cu_30b12ef7_27554cuda3std3__45__cpo3endE,(_ZN39_INTERNAL_7708fe43_4_k_cu_30b12ef7_27554cuda3std3__419piecewise_constructE - _ZN39_INTERNAL_7708fe43_4_k_cu_30b12ef7_27554cuda3std3__45__cpo3endE)
_ZN39_INTERNAL_7708fe43_4_k_cu_30b12ef7_27554cuda3std3__45__cpo3endE:
	.zero		1
	.type		_ZN39_INTERNAL_7708fe43_4_k_cu_30b12ef7_27554cuda3std3__419piecewise_constructE,@object
	.size		_ZN39_INTERNAL_7708fe43_4_k_cu_30b12ef7_27554cuda3std3__419piecewise_constructE,(_ZN39_INTERNAL_7708fe43_4_k_cu_30b12ef7_27554cuda3std3__45__cpo4cendE - _ZN39_INTERNAL_7708fe43_4_k_cu_30b12ef7_27554cuda3std3__419piecewise_constructE)
_ZN39_INTERNAL_7708fe43_4_k_cu_30b12ef7_27554cuda3std3__419piecewise_constructE:
	.zero		1
	.type		_ZN39_INTERNAL_7708fe43_4_k_cu_30b12ef7_27554cuda3std3__45__cpo4cendE,@object
	.size		_ZN39_INTERNAL_7708fe43_4_k_cu_30b12ef7_27554cuda3std3__45__cpo4cendE,(_ZN39_INTERNAL_7708fe43_4_k_cu_30b12ef7_27554cuda3std6ranges3__45__cpo4swapE - _ZN39_INTERNAL_7708fe43_4_k_cu_30b12ef7_27554cuda3std3__45__cpo4cendE)
_ZN39_INTERNAL_7708fe43_4_k_cu_30b12ef7_27554cuda3std3__45__cpo4cendE:
	.zero		1
	.type		_ZN39_INTERNAL_7708fe43_4_k_cu_30b12ef7_27554cuda3std6ranges3__45__cpo4swapE,@object
	.size		_ZN39_INTERNAL_7708fe43_4_k_cu_30b12ef7_27554cuda3std6ranges3__45__cpo4swapE,(.L_9 - _ZN39_INTERNAL_7708fe43_4_k_cu_30b12ef7_27554cuda3std6ranges3__45__cpo4swapE)
_ZN39_INTERNAL_7708fe43_4_k_cu_30b12ef7_27554cuda3std6ranges3__45__cpo4swapE:
	.zero		1
.L_9:


//--------------------- .nv.constant0._ZN7cutlass13device_kernelINS_4gemm6kernel13GemmUniversalIN4cute5tupleIJiiiiEEENS1_10collective13CollectiveMmaINS1_37MainloopSm90TmaGmmaWarpSpecializedFP8ILi12ENS5_IJNS4_1CILi1EEESB_SB_EEENS1_35KernelTmaWarpSpecializedCooperativeEEENS5_IJNSA_ILi128EEESF_NSA_ILi64EEEEEENS_12float_e4m3_tENS5_IJlSB_lEEESI_SJ_NS4_8TiledMMAINS4_8MMA_AtomIJNS4_4SM904GMMA31MMA_64x128x32_F32E4M3E4M3_SS_TNILNSN_7ScaleInE1ELSP_1EEEEEENS4_6LayoutINS5_IJNSA_ILi2EEESB_SB_EEENS5_IJSB_NSA_ILi0EEESV_EEEEENS5_IJNS4_10UnderscoreESY_SY_EEEEENS4_13SM90_TMA_LOADENS4_14ComposedLayoutINS4_7SwizzleILi2ELi4ELi3EEENS4_18smem_ptr_flag_bitsILi8EEENSS_INS5_IJNSA_ILi8EEESG_EEENS5_IJSG_SB_EEEEEEEvNS4_8identityES11_S1B_vS1C_EENS_8epilogue10collective18CollectiveEpilogueINS1E_22Sm90TmaWarpSpecializedILi4ELi2ELi16ELb0ELb0EEEJSH_NS5_IJSF_NSA_ILi32EEEEEESI_SJ_SI_SJ_NS1E_6fusion15FusionCallbacksIS1I_NS1L_17LinearCombinationISI_fSI_fLNS_15FloatRoundStyleE2EEESH_S1K_JEEES11_NS12_INS13_ILi1ELi4ELi3EEES16_NSS_INS5_IJS17_S1J_EEENS5_IJS1J_SB_EEEEEEENS4_39AutoVectorizingCopyWithAssumedAlignmentILi128EEENS4_14SM90_TMA_STOREES1V_S1X_NS4_9Copy_AtomIJNS4_17SM90_U32x4_STSM_NENS_6half_tEEEEvEEEvvEEEEvNT_6ParamsE --------------------------
	.section	.nv.constant0._ZN7cutlass13device_kernelINS_4gemm6kernel13GemmUniversalIN4cute5tupleIJiiiiEEENS1_10collective13CollectiveMmaINS1_37MainloopSm90TmaGmmaWarpSpecializedFP8ILi12ENS5_IJNS4_1CILi1EEESB_SB_EEENS1_35KernelTmaWarpSpecializedCooperativeEEENS5_IJNSA_ILi128EEESF_NSA_ILi64EEEEEENS_12float_e4m3_tENS5_IJlSB_lEEESI_SJ_NS4_8TiledMMAINS4_8MMA_AtomIJNS4_4SM904GMMA31MMA_64x128x32_F32E4M3E4M3_SS_TNILNSN_7ScaleInE1ELSP_1EEEEEENS4_6LayoutINS5_IJNSA_ILi2EEESB_SB_EEENS5_IJSB_NSA_ILi0EEESV_EEEEENS5_IJNS4_10UnderscoreESY_SY_EEEEENS4_13SM90_TMA_LOADENS4_14ComposedLayoutINS4_7SwizzleILi2ELi4ELi3EEENS4_18smem_ptr_flag_bitsILi8EEENSS_INS5_IJNSA_ILi8EEESG_EEENS5_IJSG_SB_EEEEEEEvNS4_8identityES11_S1B_vS1C_EENS_8epilogue10collective18CollectiveEpilogueINS1E_22Sm90TmaWarpSpecializedILi4ELi2ELi16ELb0ELb0EEEJSH_NS5_IJSF_NSA_ILi32EEEEEESI_SJ_SI_SJ_NS1E_6fusion15FusionCallbacksIS1I_NS1L_17LinearCombinationISI_fSI_fLNS_15FloatRoundStyleE2EEESH_S1K_JEEES11_NS12_INS13_ILi1ELi4ELi3EEES16_NSS_INS5_IJS17_S1J_EEENS5_IJS1J_SB_EEEEEEENS4_39AutoVectorizingCopyWithAssumedAlignmentILi128EEENS4_14SM90_TMA_STOREES1V_S1X_NS4_9Copy_AtomIJNS4_17SM90_U32x4_STSM_NENS_6half_tEEEEvEEEvvEEEEvNT_6ParamsE,"a",@progbits
	.sectionflags	@""
	.align	4
.nv.constant0._ZN7cutlass13device_kernelINS_4gemm6kernel13GemmUniversalIN4cute5tupleIJiiiiEEENS1_10collective13CollectiveMmaINS1_37MainloopSm90TmaGmmaWarpSpecializedFP8ILi12ENS5_IJNS4_1CILi1EEESB_SB_EEENS1_35KernelTmaWarpSpecializedCooperativeEEENS5_IJNSA_ILi128EEESF_NSA_ILi64EEEEEENS_12float_e4m3_tENS5_IJlSB_lEEESI_SJ_NS4_8TiledMMAINS4_8MMA_AtomIJNS4_4SM904GMMA31MMA_64x128x32_F32E4M3E4M3_SS_TNILNSN_7ScaleInE1ELSP_1EEEEEENS4_6LayoutINS5_IJNSA_ILi2EEESB_SB_EEENS5_IJSB_NSA_ILi0EEESV_EEEEENS5_IJNS4_10UnderscoreESY_SY_EEEEENS4_13SM90_TMA_LOADENS4_14ComposedLayoutINS4_7SwizzleILi2ELi4ELi3EEENS4_18smem_ptr_flag_bitsILi8EEENSS_INS5_IJNSA_ILi8EEESG_EEENS5_IJSG_SB_EEEEEEEvNS4_8identityES11_S1B_vS1C_EENS_8epilogue10collective18CollectiveEpilogueINS1E_22Sm90TmaWarpSpecializedILi4ELi2ELi16ELb0ELb0EEEJSH_NS5_IJSF_NSA_ILi32EEEEEESI_SJ_SI_SJ_NS1E_6fusion15FusionCallbacksIS1I_NS1L_17LinearCombinationISI_fSI_fLNS_15FloatRoundStyleE2EEESH_S1K_JEEES11_NS12_INS13_ILi1ELi4ELi3EEES16_NSS_INS5_IJS17_S1J_EEENS5_IJS1J_SB_EEEEEEENS4_39AutoVectorizingCopyWithAssumedAlignmentILi128EEENS4_14SM90_TMA_STOREES1V_S1X_NS4_9Copy_AtomIJNS4_17SM90_U32x4_STSM_NENS_6half_tEEEEvEEEvvEEEEvNT_6ParamsE:
	.zero		2432


//--------------------- SYMBOLS --------------------------

	.type		.nv.reservedSmem.offset0,@object
	.size		.nv.reservedSmem.offset0,0x4
	.type		__assertfail,@function
